//
// Generated by NVIDIA NVVM Compiler
//
// Compiler Build ID: CL-36424714
// Cuda compilation tools, release 13.0, V13.0.88
// Based on NVVM 20.0.0
//

.version 9.0
.target sm_100
.address_size 64

	// .globl	_Z18cudaMatrixMult_dotPfS_S_i

.visible .entry _Z18cudaMatrixMult_dotPfS_S_i(
	.param .u64 .ptr .align 1 _Z18cudaMatrixMult_dotPfS_S_i_param_0,
	.param .u64 .ptr .align 1 _Z18cudaMatrixMult_dotPfS_S_i_param_1,
	.param .u64 .ptr .align 1 _Z18cudaMatrixMult_dotPfS_S_i_param_2,
	.param .u32 _Z18cudaMatrixMult_dotPfS_S_i_param_3
)
{
	.reg .b32 	%r<5>;
	.reg .b32 	%f<4>;
	.reg .b64 	%rd<11>;

	ld.param.u64 	%rd1, [_Z18cudaMatrixMult_dotPfS_S_i_param_0];
	ld.param.u64 	%rd2, [_Z18cudaMatrixMult_dotPfS_S_i_param_1];
	ld.param.u64 	%rd3, [_Z18cudaMatrixMult_dotPfS_S_i_param_2];
	cvta.to.global.u64 	%rd4, %rd3;
	cvta.to.global.u64 	%rd5, %rd2;
	cvta.to.global.u64 	%rd6, %rd1;
	mov.u32 	%r1, %ntid.x;
	mov.u32 	%r2, %ctaid.x;
	mov.u32 	%r3, %tid.x;
	mad.lo.s32 	%r4, %r1, %r2, %r3;
	mul.wide.s32 	%rd7, %r4, 4;
	add.s64 	%rd8, %rd6, %rd7;
	ld.global.f32 	%f1, [%rd8];
	add.s64 	%rd9, %rd5, %rd7;
	ld.global.f32 	%f2, [%rd9];
	mul.f32 	%f3, %f1, %f2;
	add.s64 	%rd10, %rd4, %rd7;
	st.global.f32 	[%rd10], %f3;
	ret;

}
	// .globl	_Z17cudaConvolution2dPfS_S_iii
.visible .entry _Z17cudaConvolution2dPfS_S_iii(
	.param .u64 .ptr .align 1 _Z17cudaConvolution2dPfS_S_iii_param_0,
	.param .u64 .ptr .align 1 _Z17cudaConvolution2dPfS_S_iii_param_1,
	.param .u64 .ptr .align 1 _Z17cudaConvolution2dPfS_S_iii_param_2,
	.param .u32 _Z17cudaConvolution2dPfS_S_iii_param_3,
	.param .u32 _Z17cudaConvolution2dPfS_S_iii_param_4,
	.param .u32 _Z17cudaConvolution2dPfS_S_iii_param_5
)
{
	.reg .pred 	%p<15>;
	.reg .b32 	%r<61>;
	.reg .b32 	%f<119>;
	.reg .b64 	%rd<25>;

	ld.param.u64 	%rd6, [_Z17cudaConvolution2dPfS_S_iii_param_0];
	ld.param.u64 	%rd7, [_Z17cudaConvolution2dPfS_S_iii_param_1];
	ld.param.u64 	%rd5, [_Z17cudaConvolution2dPfS_S_iii_param_2];
	ld.param.u32 	%r27, [_Z17cudaConvolution2dPfS_S_iii_param_3];
	ld.param.u32 	%r28, [_Z17cudaConvolution2dPfS_S_iii_param_4];
	ld.param.u32 	%r29, [_Z17cudaConvolution2dPfS_S_iii_param_5];
	cvta.to.global.u64 	%rd1, %rd7;
	cvta.to.global.u64 	%rd2, %rd6;
	mov.u32 	%r30, %ctaid.x;
	mov.u32 	%r31, %ntid.x;
	mov.u32 	%r32, %tid.x;
	mad.lo.s32 	%r1, %r30, %r31, %r32;
	mov.u32 	%r33, %ctaid.y;
	mov.u32 	%r34, %ntid.y;
	mov.u32 	%r35, %tid.y;
	mad.lo.s32 	%r36, %r33, %r34, %r35;
	mov.u32 	%r3, %ctaid.z;
	sub.s32 	%r37, %r27, %r28;
	add.s32 	%r4, %r37, 1;
	max.s32 	%r39, %r1, %r36;
	setp.ge.s32 	%p1, %r39, %r4;
	setp.ge.s32 	%p2, %r3, %r29;
	or.pred  	%p3, %p2, %p1;
	@%p3 bra 	$L__BB1_18;
	mad.lo.s32 	%r40, %r4, %r3, %r1;
	mul.lo.s32 	%r5, %r40, %r4;
	setp.lt.s32 	%p4, %r28, 1;
	mov.f32 	%f117, 0f00000000;
	@%p4 bra 	$L__BB1_17;
	and.b32  	%r6, %r28, 15;
	and.b32  	%r7, %r28, 7;
	and.b32  	%r8, %r28, 2147483632;
	and.b32  	%r9, %r28, 3;
	neg.s32 	%r10, %r8;
	mul.lo.s32 	%r11, %r28, %r3;
	mov.f32 	%f117, 0f00000000;
	mov.b32 	%r54, 0;
$L__BB1_3:
	setp.lt.u32 	%p5, %r28, 16;
	add.s32 	%r43, %r54, %r1;
	mad.lo.s32 	%r13, %r43, %r27, %r36;
	add.s32 	%r44, %r54, %r11;
	mul.lo.s32 	%r14, %r44, %r28;
	mov.b32 	%r59, 0;
	@%p5 bra 	$L__BB1_6;
	mov.u32 	%r55, %r14;
	mov.u32 	%r56, %r13;
	mov.u32 	%r57, %r10;
$L__BB1_5:
	.pragma "nounroll";
	mul.wide.s32 	%rd8, %r56, 4;
	add.s64 	%rd9, %rd2, %rd8;
	mul.wide.s32 	%rd10, %r55, 4;
	add.s64 	%rd11, %rd1, %rd10;
	ld.global.f32 	%f20, [%rd9];
	ld.global.f32 	%f21, [%rd11];
	fma.rn.f32 	%f22, %f20, %f21, %f117;
	ld.global.f32 	%f23, [%rd9+4];
	ld.global.f32 	%f24, [%rd11+4];
	fma.rn.f32 	%f25, %f23, %f24, %f22;
	ld.global.f32 	%f26, [%rd9+8];
	ld.global.f32 	%f27, [%rd11+8];
	fma.rn.f32 	%f28, %f26, %f27, %f25;
	ld.global.f32 	%f29, [%rd9+12];
	ld.global.f32 	%f30, [%rd11+12];
	fma.rn.f32 	%f31, %f29, %f30, %f28;
	ld.global.f32 	%f32, [%rd9+16];
	ld.global.f32 	%f33, [%rd11+16];
	fma.rn.f32 	%f34, %f32, %f33, %f31;
	ld.global.f32 	%f35, [%rd9+20];
	ld.global.f32 	%f36, [%rd11+20];
	fma.rn.f32 	%f37, %f35, %f36, %f34;
	ld.global.f32 	%f38, [%rd9+24];
	ld.global.f32 	%f39, [%rd11+24];
	fma.rn.f32 	%f40, %f38, %f39, %f37;
	ld.global.f32 	%f41, [%rd9+28];
	ld.global.f32 	%f42, [%rd11+28];
	fma.rn.f32 	%f43, %f41, %f42, %f40;
	ld.global.f32 	%f44, [%rd9+32];
	ld.global.f32 	%f45, [%rd11+32];
	fma.rn.f32 	%f46, %f44, %f45, %f43;
	ld.global.f32 	%f47, [%rd9+36];
	ld.global.f32 	%f48, [%rd11+36];
	fma.rn.f32 	%f49, %f47, %f48, %f46;
	ld.global.f32 	%f50, [%rd9+40];
	ld.global.f32 	%f51, [%rd11+40];
	fma.rn.f32 	%f52, %f50, %f51, %f49;
	ld.global.f32 	%f53, [%rd9+44];
	ld.global.f32 	%f54, [%rd11+44];
	fma.rn.f32 	%f55, %f53, %f54, %f52;
	ld.global.f32 	%f56, [%rd9+48];
	ld.global.f32 	%f57, [%rd11+48];
	fma.rn.f32 	%f58, %f56, %f57, %f55;
	ld.global.f32 	%f59, [%rd9+52];
	ld.global.f32 	%f60, [%rd11+52];
	fma.rn.f32 	%f61, %f59, %f60, %f58;
	ld.global.f32 	%f62, [%rd9+56];
	ld.global.f32 	%f63, [%rd11+56];
	fma.rn.f32 	%f64, %f62, %f63, %f61;
	ld.global.f32 	%f65, [%rd9+60];
	ld.global.f32 	%f66, [%rd11+60];
	fma.rn.f32 	%f117, %f65, %f66, %f64;
	add.s32 	%r57, %r57, 16;
	add.s32 	%r56, %r56, 16;
	add.s32 	%r55, %r55, 16;
	setp.ne.s32 	%p6, %r57, 0;
	mov.u32 	%r59, %r8;
	@%p6 bra 	$L__BB1_5;
$L__BB1_6:
	setp.eq.s32 	%p7, %r6, 0;
	@%p7 bra 	$L__BB1_16;
	add.s32 	%r45, %r6, -1;
	setp.lt.u32 	%p8, %r45, 7;
	@%p8 bra 	$L__BB1_9;
	add.s32 	%r46, %r13, %r59;
	add.s32 	%r47, %r59, %r14;
	mul.wide.s32 	%rd12, %r46, 4;
	add.s64 	%rd13, %rd2, %rd12;
	ld.global.f32 	%f68, [%rd13];
	mul.wide.s32 	%rd14, %r47, 4;
	add.s64 	%rd15, %rd1, %rd14;
	ld.global.f32 	%f69, [%rd15];
	fma.rn.f32 	%f70, %f68, %f69, %f117;
	ld.global.f32 	%f71, [%rd13+4];
	ld.global.f32 	%f72, [%rd15+4];
	fma.rn.f32 	%f73, %f71, %f72, %f70;
	ld.global.f32 	%f74, [%rd13+8];
	ld.global.f32 	%f75, [%rd15+8];
	fma.rn.f32 	%f76, %f74, %f75, %f73;
	ld.global.f32 	%f77, [%rd13+12];
	ld.global.f32 	%f78, [%rd15+12];
	fma.rn.f32 	%f79, %f77, %f78, %f76;
	ld.global.f32 	%f80, [%rd13+16];
	ld.global.f32 	%f81, [%rd15+16];
	fma.rn.f32 	%f82, %f80, %f81, %f79;
	ld.global.f32 	%f83, [%rd13+20];
	ld.global.f32 	%f84, [%rd15+20];
	fma.rn.f32 	%f85, %f83, %f84, %f82;
	ld.global.f32 	%f86, [%rd13+24];
	ld.global.f32 	%f87, [%rd15+24];
	fma.rn.f32 	%f88, %f86, %f87, %f85;
	ld.global.f32 	%f89, [%rd13+28];
	ld.global.f32 	%f90, [%rd15+28];
	fma.rn.f32 	%f117, %f89, %f90, %f88;
	add.s32 	%r59, %r59, 8;
$L__BB1_9:
	setp.eq.s32 	%p9, %r7, 0;
	@%p9 bra 	$L__BB1_16;
	add.s32 	%r48, %r7, -1;
	setp.lt.u32 	%p10, %r48, 3;
	@%p10 bra 	$L__BB1_12;
	add.s32 	%r49, %r13, %r59;
	add.s32 	%r50, %r59, %r14;
	mul.wide.s32 	%rd16, %r49, 4;
	add.s64 	%rd17, %rd2, %rd16;
	ld.global.f32 	%f92, [%rd17];
	mul.wide.s32 	%rd18, %r50, 4;
	add.s64 	%rd19, %rd1, %rd18;
	ld.global.f32 	%f93, [%rd19];
	fma.rn.f32 	%f94, %f92, %f93, %f117;
	ld.global.f32 	%f95, [%rd17+4];
	ld.global.f32 	%f96, [%rd19+4];
	fma.rn.f32 	%f97, %f95, %f96, %f94;
	ld.global.f32 	%f98, [%rd17+8];
	ld.global.f32 	%f99, [%rd19+8];
	fma.rn.f32 	%f100, %f98, %f99, %f97;
	ld.global.f32 	%f101, [%rd17+12];
	ld.global.f32 	%f102, [%rd19+12];
	fma.rn.f32 	%f117, %f101, %f102, %f100;
	add.s32 	%r59, %r59, 4;
$L__BB1_12:
	setp.eq.s32 	%p11, %r9, 0;
	@%p11 bra 	$L__BB1_16;
	setp.eq.s32 	%p12, %r9, 1;
	add.s32 	%r51, %r13, %r59;
	add.s32 	%r52, %r59, %r14;
	mul.wide.s32 	%rd20, %r51, 4;
	add.s64 	%rd3, %rd2, %rd20;
	ld.global.f32 	%f103, [%rd3];
	mul.wide.s32 	%rd21, %r52, 4;
	add.s64 	%rd4, %rd1, %rd21;
	ld.global.f32 	%f104, [%rd4];
	fma.rn.f32 	%f117, %f103, %f104, %f117;
	@%p12 bra 	$L__BB1_16;
	setp.eq.s32 	%p13, %r9, 2;
	ld.global.f32 	%f105, [%rd3+4];
	ld.global.f32 	%f106, [%rd4+4];
	fma.rn.f32 	%f117, %f105, %f106, %f117;
	@%p13 bra 	$L__BB1_16;
	ld.global.f32 	%f107, [%rd3+8];
	ld.global.f32 	%f108, [%rd4+8];
	fma.rn.f32 	%f117, %f107, %f108, %f117;
$L__BB1_16:
	add.s32 	%r54, %r54, 1;
	setp.ne.s32 	%p14, %r54, %r28;
	@%p14 bra 	$L__BB1_3;
$L__BB1_17:
	add.s32 	%r53, %r5, %r36;
	cvta.to.global.u64 	%rd22, %rd5;
	mul.wide.s32 	%rd23, %r53, 4;
	add.s64 	%rd24, %rd22, %rd23;
	st.global.f32 	[%rd24], %f117;
$L__BB1_18:
	ret;

}
	// .globl	_Z13cudaApplyTanhPfS_i
.visible .entry _Z13cudaApplyTanhPfS_i(
	.param .u64 .ptr .align 1 _Z13cudaApplyTanhPfS_i_param_0,
	.param .u64 .ptr .align 1 _Z13cudaApplyTanhPfS_i_param_1,
	.param .u32 _Z13cudaApplyTanhPfS_i_param_2
)
{
	.reg .pred 	%p<4>;
	.reg .b32 	%r<6>;
	.reg .b32 	%f<17>;
	.reg .b64 	%rd<8>;

	ld.param.u64 	%rd1, [_Z13cudaApplyTanhPfS_i_param_0];
	ld.param.u64 	%rd2, [_Z13cudaApplyTanhPfS_i_param_1];
	ld.param.u32 	%r2, [_Z13cudaApplyTanhPfS_i_param_2];
	mov.u32 	%r3, %ctaid.x;
	mov.u32 	%r4, %ntid.x;
	mov.u32 	%r5, %tid.x;
	mad.lo.s32 	%r1, %r3, %r4, %r5;
	setp.ge.s32 	%p1, %r1, %r2;
	@%p1 bra 	$L__BB2_2;
	cvta.to.global.u64 	%rd3, %rd1;
	cvta.to.global.u64 	%rd4, %rd2;
	mul.wide.s32 	%rd5, %r1, 4;
	add.s64 	%rd6, %rd3, %rd5;
	ld.global.f32 	%f1, [%rd6];
	abs.f32 	%f2, %f1;
	mul.f32 	%f3, %f2, 0f4038AA3B;
	ex2.approx.ftz.f32 	%f4, %f3;
	add.f32 	%f5, %f4, 0f3F800000;
	rcp.approx.ftz.f32 	%f6, %f5;
	fma.rn.f32 	%f7, %f6, 0fC0000000, 0f3F800000;
	setp.ge.f32 	%p2, %f2, 0f41102CB4;
	selp.f32 	%f8, 0f3F800000, %f7, %p2;
	copysign.f32 	%f9, %f1, %f8;
	mul.f32 	%f10, %f1, %f1;
	fma.rn.f32 	%f11, %f10, 0f3C80F082, 0fBD563CAE;
	fma.rn.f32 	%f12, %f11, %f10, 0f3E085941;
	fma.rn.f32 	%f13, %f12, %f10, 0fBEAAA9ED;
	fma.rn.f32 	%f14, %f13, %f10, 0f00000000;
	fma.rn.f32 	%f15, %f14, %f1, %f1;
	setp.ge.f32 	%p3, %f2, 0f3F19999A;
	selp.f32 	%f16, %f9, %f15, %p3;
	add.s64 	%rd7, %rd4, %rd5;
	st.global.f32 	[%rd7], %f16;
$L__BB2_2:
	ret;

}
	// .globl	_Z18cudaAveragePoolingPfS_iii
.visible .entry _Z18cudaAveragePoolingPfS_iii(
	.param .u64 .ptr .align 1 _Z18cudaAveragePoolingPfS_iii_param_0,
	.param .u64 .ptr .align 1 _Z18cudaAveragePoolingPfS_iii_param_1,
	.param .u32 _Z18cudaAveragePoolingPfS_iii_param_2,
	.param .u32 _Z18cudaAveragePoolingPfS_iii_param_3,
	.param .u32 _Z18cudaAveragePoolingPfS_iii_param_4
)
{
	.reg .pred 	%p<6>;
	.reg .b32 	%r<27>;
	.reg .b32 	%f<10>;
	.reg .b64 	%rd<11>;

	ld.param.u64 	%rd1, [_Z18cudaAveragePoolingPfS_iii_param_0];
	ld.param.u64 	%rd2, [_Z18cudaAveragePoolingPfS_iii_param_1];
	ld.param.u32 	%r6, [_Z18cudaAveragePoolingPfS_iii_param_2];
	ld.param.u32 	%r7, [_Z18cudaAveragePoolingPfS_iii_param_3];
	ld.param.u32 	%r8, [_Z18cudaAveragePoolingPfS_iii_param_4];
	shr.u32 	%r9, %r6, 31;
	add.s32 	%r10, %r6, %r9;
	shr.s32 	%r1, %r10, 1;
	shr.u32 	%r11, %r7, 31;
	add.s32 	%r12, %r7, %r11;
	shr.s32 	%r13, %r12, 1;
	mov.u32 	%r14, %ctaid.x;
	mov.u32 	%r15, %ntid.x;
	mov.u32 	%r16, %tid.x;
	mad.lo.s32 	%r3, %r14, %r15, %r16;
	mov.u32 	%r17, %ctaid.y;
	mov.u32 	%r18, %ntid.y;
	mov.u32 	%r19, %tid.y;
	mad.lo.s32 	%r20, %r17, %r18, %r19;
	mov.u32 	%r5, %ctaid.z;
	setp.ge.s32 	%p1, %r3, %r1;
	setp.ge.s32 	%p2, %r20, %r13;
	or.pred  	%p3, %p1, %p2;
	setp.ge.s32 	%p4, %r5, %r8;
	or.pred  	%p5, %p4, %p3;
	@%p5 bra 	$L__BB3_2;
	cvta.to.global.u64 	%rd3, %rd2;
	cvta.to.global.u64 	%rd4, %rd1;
	shl.b32 	%r21, %r3, 1;
	shl.b32 	%r22, %r20, 1;
	mad.lo.s32 	%r23, %r7, %r5, %r21;
	mad.lo.s32 	%r24, %r23, %r6, %r22;
	mul.wide.s32 	%rd5, %r24, 4;
	add.s64 	%rd6, %rd4, %rd5;
	ld.global.f32 	%f1, [%rd6];
	add.f32 	%f2, %f1, 0f00000000;
	ld.global.f32 	%f3, [%rd6+4];
	add.f32 	%f4, %f2, %f3;
	mul.wide.s32 	%rd7, %r6, 4;
	add.s64 	%rd8, %rd6, %rd7;
	ld.global.f32 	%f5, [%rd8];
	add.f32 	%f6, %f4, %f5;
	ld.global.f32 	%f7, [%rd8+4];
	add.f32 	%f8, %f6, %f7;
	mul.f32 	%f9, %f8, 0f3E800000;
	mad.lo.s32 	%r25, %r13, %r5, %r3;
	mad.lo.s32 	%r26, %r25, %r1, %r20;
	mul.wide.s32 	%rd9, %r26, 4;
	add.s64 	%rd10, %rd3, %rd9;
	st.global.f32 	[%rd10], %f9;
$L__BB3_2:
	ret;

}
	// .globl	_Z10denseLayerPfS_S_S_ii
.visible .entry _Z10denseLayerPfS_S_S_ii(
	.param .u64 .ptr .align 1 _Z10denseLayerPfS_S_S_ii_param_0,
	.param .u64 .ptr .align 1 _Z10denseLayerPfS_S_S_ii_param_1,
	.param .u64 .ptr .align 1 _Z10denseLayerPfS_S_S_ii_param_2,
	.param .u64 .ptr .align 1 _Z10denseLayerPfS_S_S_ii_param_3,
	.param .u32 _Z10denseLayerPfS_S_S_ii_param_4,
	.param .u32 _Z10denseLayerPfS_S_S_ii_param_5
)
{
	.reg .pred 	%p<11>;
	.reg .b32 	%r<38>;
	.reg .b32 	%f<114>;
	.reg .b64 	%rd<34>;

	ld.param.u64 	%rd12, [_Z10denseLayerPfS_S_S_ii_param_0];
	ld.param.u64 	%rd13, [_Z10denseLayerPfS_S_S_ii_param_1];
	ld.param.u64 	%rd10, [_Z10denseLayerPfS_S_S_ii_param_2];
	ld.param.u64 	%rd11, [_Z10denseLayerPfS_S_S_ii_param_3];
	ld.param.u32 	%r23, [_Z10denseLayerPfS_S_S_ii_param_4];
	ld.param.u32 	%r24, [_Z10denseLayerPfS_S_S_ii_param_5];
	cvta.to.global.u64 	%rd1, %rd12;
	cvta.to.global.u64 	%rd2, %rd13;
	mov.u32 	%r25, %ctaid.x;
	mov.u32 	%r26, %ntid.x;
	mov.u32 	%r27, %tid.x;
	mad.lo.s32 	%r1, %r25, %r26, %r27;
	setp.ge.s32 	%p1, %r1, %r24;
	@%p1 bra 	$L__BB4_15;
	setp.lt.s32 	%p2, %r23, 1;
	mov.f32 	%f113, 0f00000000;
	@%p2 bra 	$L__BB4_14;
	mul.lo.s32 	%r2, %r23, %r1;
	and.b32  	%r3, %r23, 15;
	setp.lt.u32 	%p3, %r23, 16;
	mov.f32 	%f113, 0f00000000;
	mov.b32 	%r34, 0;
	@%p3 bra 	$L__BB4_5;
	and.b32  	%r34, %r23, 2147483632;
	neg.s32 	%r32, %r34;
	add.s64 	%rd3, %rd2, 32;
	add.s64 	%rd32, %rd1, 32;
	mov.f32 	%f113, 0f00000000;
	mov.u32 	%r31, %r2;
$L__BB4_4:
	.pragma "nounroll";
	mul.wide.s32 	%rd14, %r31, 4;
	add.s64 	%rd15, %rd3, %rd14;
	ld.global.f32 	%f18, [%rd15+-32];
	ld.global.f32 	%f19, [%rd32+-32];
	fma.rn.f32 	%f20, %f18, %f19, %f113;
	ld.global.f32 	%f21, [%rd15+-28];
	ld.global.f32 	%f22, [%rd32+-28];
	fma.rn.f32 	%f23, %f21, %f22, %f20;
	ld.global.f32 	%f24, [%rd15+-24];
	ld.global.f32 	%f25, [%rd32+-24];
	fma.rn.f32 	%f26, %f24, %f25, %f23;
	ld.global.f32 	%f27, [%rd15+-20];
	ld.global.f32 	%f28, [%rd32+-20];
	fma.rn.f32 	%f29, %f27, %f28, %f26;
	ld.global.f32 	%f30, [%rd15+-16];
	ld.global.f32 	%f31, [%rd32+-16];
	fma.rn.f32 	%f32, %f30, %f31, %f29;
	ld.global.f32 	%f33, [%rd15+-12];
	ld.global.f32 	%f34, [%rd32+-12];
	fma.rn.f32 	%f35, %f33, %f34, %f32;
	ld.global.f32 	%f36, [%rd15+-8];
	ld.global.f32 	%f37, [%rd32+-8];
	fma.rn.f32 	%f38, %f36, %f37, %f35;
	ld.global.f32 	%f39, [%rd15+-4];
	ld.global.f32 	%f40, [%rd32+-4];
	fma.rn.f32 	%f41, %f39, %f40, %f38;
	ld.global.f32 	%f42, [%rd15];
	ld.global.f32 	%f43, [%rd32];
	fma.rn.f32 	%f44, %f42, %f43, %f41;
	ld.global.f32 	%f45, [%rd15+4];
	ld.global.f32 	%f46, [%rd32+4];
	fma.rn.f32 	%f47, %f45, %f46, %f44;
	ld.global.f32 	%f48, [%rd15+8];
	ld.global.f32 	%f49, [%rd32+8];
	fma.rn.f32 	%f50, %f48, %f49, %f47;
	ld.global.f32 	%f51, [%rd15+12];
	ld.global.f32 	%f52, [%rd32+12];
	fma.rn.f32 	%f53, %f51, %f52, %f50;
	ld.global.f32 	%f54, [%rd15+16];
	ld.global.f32 	%f55, [%rd32+16];
	fma.rn.f32 	%f56, %f54, %f55, %f53;
	ld.global.f32 	%f57, [%rd15+20];
	ld.global.f32 	%f58, [%rd32+20];
	fma.rn.f32 	%f59, %f57, %f58, %f56;
	ld.global.f32 	%f60, [%rd15+24];
	ld.global.f32 	%f61, [%rd32+24];
	fma.rn.f32 	%f62, %f60, %f61, %f59;
	ld.global.f32 	%f63, [%rd15+28];
	ld.global.f32 	%f64, [%rd32+28];
	fma.rn.f32 	%f113, %f63, %f64, %f62;
	add.s32 	%r32, %r32, 16;
	add.s32 	%r31, %r31, 16;
	add.s64 	%rd32, %rd32, 64;
	setp.ne.s32 	%p4, %r32, 0;
	@%p4 bra 	$L__BB4_4;
$L__BB4_5:
	setp.eq.s32 	%p5, %r3, 0;
	@%p5 bra 	$L__BB4_14;
	and.b32  	%r11, %r23, 7;
	setp.lt.u32 	%p6, %r3, 8;
	@%p6 bra 	$L__BB4_8;
	add.s32 	%r29, %r34, %r2;
	mul.wide.s32 	%rd16, %r29, 4;
	add.s64 	%rd17, %rd2, %rd16;
	ld.global.f32 	%f66, [%rd17];
	mul.wide.u32 	%rd18, %r34, 4;
	add.s64 	%rd19, %rd1, %rd18;
	ld.global.f32 	%f67, [%rd19];
	fma.rn.f32 	%f68, %f66, %f67, %f113;
	ld.global.f32 	%f69, [%rd17+4];
	ld.global.f32 	%f70, [%rd19+4];
	fma.rn.f32 	%f71, %f69, %f70, %f68;
	ld.global.f32 	%f72, [%rd17+8];
	ld.global.f32 	%f73, [%rd19+8];
	fma.rn.f32 	%f74, %f72, %f73, %f71;
	ld.global.f32 	%f75, [%rd17+12];
	ld.global.f32 	%f76, [%rd19+12];
	fma.rn.f32 	%f77, %f75, %f76, %f74;
	ld.global.f32 	%f78, [%rd17+16];
	ld.global.f32 	%f79, [%rd19+16];
	fma.rn.f32 	%f80, %f78, %f79, %f77;
	ld.global.f32 	%f81, [%rd17+20];
	ld.global.f32 	%f82, [%rd19+20];
	fma.rn.f32 	%f83, %f81, %f82, %f80;
	ld.global.f32 	%f84, [%rd17+24];
	ld.global.f32 	%f85, [%rd19+24];
	fma.rn.f32 	%f86, %f84, %f85, %f83;
	ld.global.f32 	%f87, [%rd17+28];
	ld.global.f32 	%f88, [%rd19+28];
	fma.rn.f32 	%f113, %f87, %f88, %f86;
	add.s32 	%r34, %r34, 8;
$L__BB4_8:
	setp.eq.s32 	%p7, %r11, 0;
	@%p7 bra 	$L__BB4_14;
	and.b32  	%r14, %r23, 3;
	setp.lt.u32 	%p8, %r11, 4;
	@%p8 bra 	$L__BB4_11;
	add.s32 	%r30, %r34, %r2;
	mul.wide.s32 	%rd20, %r30, 4;
	add.s64 	%rd21, %rd2, %rd20;
	ld.global.f32 	%f90, [%rd21];
	mul.wide.u32 	%rd22, %r34, 4;
	add.s64 	%rd23, %rd1, %rd22;
	ld.global.f32 	%f91, [%rd23];
	fma.rn.f32 	%f92, %f90, %f91, %f113;
	ld.global.f32 	%f93, [%rd21+4];
	ld.global.f32 	%f94, [%rd23+4];
	fma.rn.f32 	%f95, %f93, %f94, %f92;
	ld.global.f32 	%f96, [%rd21+8];
	ld.global.f32 	%f97, [%rd23+8];
	fma.rn.f32 	%f98, %f96, %f97, %f95;
	ld.global.f32 	%f99, [%rd21+12];
	ld.global.f32 	%f100, [%rd23+12];
	fma.rn.f32 	%f113, %f99, %f100, %f98;
	add.s32 	%r34, %r34, 4;
$L__BB4_11:
	setp.eq.s32 	%p9, %r14, 0;
	@%p9 bra 	$L__BB4_14;
	mul.wide.u32 	%rd24, %r34, 4;
	add.s64 	%rd33, %rd1, %rd24;
	add.s32 	%r37, %r34, %r2;
	neg.s32 	%r36, %r14;
$L__BB4_13:
	.pragma "nounroll";
	mul.wide.s32 	%rd25, %r37, 4;
	add.s64 	%rd26, %rd2, %rd25;
	ld.global.f32 	%f101, [%rd26];
	ld.global.f32 	%f102, [%rd33];
	fma.rn.f32 	%f113, %f101, %f102, %f113;
	add.s64 	%rd33, %rd33, 4;
	add.s32 	%r37, %r37, 1;
	add.s32 	%r36, %r36, 1;
	setp.ne.s32 	%p10, %r36, 0;
	@%p10 bra 	$L__BB4_13;
$L__BB4_14:
	cvta.to.global.u64 	%rd27, %rd10;
	mul.wide.s32 	%rd28, %r1, 4;
	add.s64 	%rd29, %rd27, %rd28;
	ld.global.f32 	%f103, [%rd29];
	add.f32 	%f104, %f113, %f103;
	cvta.to.global.u64 	%rd30, %rd11;
	add.s64 	%rd31, %rd30, %rd28;
	st.global.f32 	[%rd31], %f104;
$L__BB4_15:
	ret;

}


// ===== COMPILED SASS (sm_100) =====

	.target	sm_100

	.elftype	@"ET_EXEC"


//--------------------- .note.nv.tkinfo           --------------------------
	.section	.note.nv.tkinfo,"",@"SHT_NOTE"
	.sectionflags	@"SHF_NOTE_NV_TKINFO"
	.tkinfo
        /*0018*/ 	.word	0x00000002
        /*0030*/ 	.string	""
        /*0030*/ 	.string	"ptxas"
        /*0030*/ 	.string	"Cuda compilation tools, release 13.0, V13.0.88"
        /*0030*/ 	.string	"Build cuda_13.0.r13.0/compiler.36424714_0"
        /*0030*/ 	.string	"-arch sm_100 -m 64 "



//--------------------- .note.nv.cuinfo           --------------------------
	.section	.note.nv.cuinfo,"",@"SHT_NOTE"
	.sectionflags	@"SHF_NOTE_NV_CUINFO"
        /*0018*/ 	.short	0x0002
        /*001a*/ 	.short	0x0064
        /*001c*/ 	.short	0x0082
	.zero		2


//--------------------- .nv.info                  --------------------------
	.section	.nv.info,"",@"SHT_CUDA_INFO"
	.align	4


	//----- nvinfo : EIATTR_REGCOUNT
	.align		4
        /*0000*/ 	.byte	0x04, 0x2f
        /*0002*/ 	.short	(.L_1 - .L_0)
	.align		4
.L_0:
        /*0004*/ 	.word	index@(_Z18cudaMatrixMult_dotPfS_S_i)
        /*0008*/ 	.word	0x0000000c


	//----- nvinfo : EIATTR_FRAME_SIZE
	.align		4
.L_1:
        /*000c*/ 	.byte	0x04, 0x11
        /*000e*/ 	.short	(.L_3 - .L_2)
	.align		4
.L_2:
        /*0010*/ 	.word	index@(_Z18cudaMatrixMult_dotPfS_S_i)
        /*0014*/ 	.word	0x00000000


	//----- nvinfo : EIATTR_REGCOUNT
	.align		4
.L_3:
        /*0018*/ 	.byte	0x04, 0x2f
        /*001a*/ 	.short	(.L_5 - .L_4)
	.align		4
.L_4:
        /*001c*/ 	.word	index@(_Z17cudaConvolution2dPfS_S_iii)
        /*0020*/ 	.word	0x00000020


	//----- nvinfo : EIATTR_FRAME_SIZE
	.align		4
.L_5:
        /*0024*/ 	.byte	0x04, 0x11
        /*0026*/ 	.short	(.L_7 - .L_6)
	.align		4
.L_6:
        /*0028*/ 	.word	index@(_Z17cudaConvolution2dPfS_S_iii)
        /*002c*/ 	.word	0x00000000


	//----- nvinfo : EIATTR_REGCOUNT
	.align		4
.L_7:
        /*0030*/ 	.byte	0x04, 0x2f
        /*0032*/ 	.short	(.L_9 - .L_8)
	.align		4
.L_8:
        /*0034*/ 	.word	index@(_Z13cudaApplyTanhPfS_i)
        /*0038*/ 	.word	0x0000000e


	//----- nvinfo : EIATTR_FRAME_SIZE
	.align		4
.L_9:
        /*003c*/ 	.byte	0x04, 0x11
        /*003e*/ 	.short	(.L_11 - .L_10)
	.align		4
.L_10:
        /*0040*/ 	.word	index@(_Z13cudaApplyTanhPfS_i)
        /*0044*/ 	.word	0x00000000


	//----- nvinfo : EIATTR_REGCOUNT
	.align		4
.L_11:
        /*0048*/ 	.byte	0x04, 0x2f
        /*004a*/ 	.short	(.L_13 - .L_12)
	.align		4
.L_12:
        /*004c*/ 	.word	index@(_Z18cudaAveragePoolingPfS_iii)
        /*0050*/ 	.word	0x00000014


	//----- nvinfo : EIATTR_FRAME_SIZE
	.align		4
.L_13:
        /*0054*/ 	.byte	0x04, 0x11
        /*0056*/ 	.short	(.L_15 - .L_14)
	.align		4
.L_14:
        /*0058*/ 	.word	index@(_Z18cudaAveragePoolingPfS_iii)
        /*005c*/ 	.word	0x00000000


	//----- nvinfo : EIATTR_REGCOUNT
	.align		4
.L_15:
        /*0060*/ 	.byte	0x04, 0x2f
        /*0062*/ 	.short	(.L_17 - .L_16)
	.align		4
.L_16:
        /*0064*/ 	.word	index@(_Z10denseLayerPfS_S_S_ii)
        /*0068*/ 	.word	0x0000001e


	//----- nvinfo : EIATTR_FRAME_SIZE
	.align		4
.L_17:
        /*006c*/ 	.byte	0x04, 0x11
        /*006e*/ 	.short	(.L_19 - .L_18)
	.align		4
.L_18:
        /*0070*/ 	.word	index@(_Z10denseLayerPfS_S_S_ii)
        /*0074*/ 	.word	0x00000000


	//----- nvinfo : EIATTR_MIN_STACK_SIZE
	.align		4
.L_19:
        /*0078*/ 	.byte	0x04, 0x12
        /*007a*/ 	.short	(.L_21 - .L_20)
	.align		4
.L_20:
        /*007c*/ 	.word	index@(_Z10denseLayerPfS_S_S_ii)
        /*0080*/ 	.word	0x00000000


	//----- nvinfo : EIATTR_MIN_STACK_SIZE
	.align		4
.L_21:
        /*0084*/ 	.byte	0x04, 0x12
        /*0086*/ 	.short	(.L_23 - .L_22)
	.align		4
.L_22:
        /*0088*/ 	.word	index@(_Z18cudaAveragePoolingPfS_iii)
        /*008c*/ 	.word	0x00000000


	//----- nvinfo : EIATTR_MIN_STACK_SIZE
	.align		4
.L_23:
        /*0090*/ 	.byte	0x04, 0x12
        /*0092*/ 	.short	(.L_25 - .L_24)
	.align		4
.L_24:
        /*0094*/ 	.word	index@(_Z13cudaApplyTanhPfS_i)
        /*0098*/ 	.word	0x00000000


	//----- nvinfo : EIATTR_MIN_STACK_SIZE
	.align		4
.L_25:
        /*009c*/ 	.byte	0x04, 0x12
        /*009e*/ 	.short	(.L_27 - .L_26)
	.align		4
.L_26:
        /*00a0*/ 	.word	index@(_Z17cudaConvolution2dPfS_S_iii)
        /*00a4*/ 	.word	0x00000000


	//----- nvinfo : EIATTR_MIN_STACK_SIZE
	.align		4
.L_27:
        /*00a8*/ 	.byte	0x04, 0x12
        /*00aa*/ 	.short	(.L_29 - .L_28)
	.align		4
.L_28:
        /*00ac*/ 	.word	index@(_Z18cudaMatrixMult_dotPfS_S_i)
        /*00b0*/ 	.word	0x00000000
.L_29:


//--------------------- .nv.compat                --------------------------
	.section	.nv.compat,"",@"SHT_CUDA_COMPAT_INFO"
	.align	4
        /*0000*/ 	.byte	0x02, 0x09, 0x00, 0x00, 0x02, 0x02, 0x01, 0x00, 0x02, 0x05, 0x05, 0x00, 0x03, 0x07, 0x01, 0x01
        /*0010*/ 	.byte	0x02, 0x03, 0x00, 0x00, 0x02, 0x06, 0x01, 0x00, 0x04, 0x0b, 0x08, 0x00, 0x01, 0x00, 0x00, 0x00
        /*0020*/ 	.byte	0x00, 0x00, 0x00, 0x00


//--------------------- .nv.info._Z10denseLayerPfS_S_S_ii --------------------------
	.section	.nv.info._Z10denseLayerPfS_S_S_ii,"",@"SHT_CUDA_INFO"
	.sectionflags	@""
	.align	4


	//----- nvinfo : EIATTR_CUDA_API_VERSION
	.align		4
        /*0000*/ 	.byte	0x04, 0x37
        /*0002*/ 	.short	(.L_31 - .L_30)
.L_30:
        /*0004*/ 	.word	0x00000082


	//----- nvinfo : EIATTR_KPARAM_INFO
	.align		4
.L_31:
        /*0008*/ 	.byte	0x04, 0x17
        /*000a*/ 	.short	(.L_33 - .L_32)
.L_32:
        /*000c*/ 	.word	0x00000000
        /*0010*/ 	.short	0x0005
        /*0012*/ 	.short	0x0024
        /*0014*/ 	.byte	0x00, 0xf0, 0x11, 0x00


	//----- nvinfo : EIATTR_KPARAM_INFO
	.align		4
.L_33:
        /*0018*/ 	.byte	0x04, 0x17
        /*001a*/ 	.short	(.L_35 - .L_34)
.L_34:
        /*001c*/ 	.word	0x00000000
        /*0020*/ 	.short	0x0004
        /*0022*/ 	.short	0x0020
        /*0024*/ 	.byte	0x00, 0xf0, 0x11, 0x00


	//----- nvinfo : EIATTR_KPARAM_INFO
	.align		4
.L_35:
        /*0028*/ 	.byte	0x04, 0x17
        /*002a*/ 	.short	(.L_37 - .L_36)
.L_36:
        /*002c*/ 	.word	0x00000000
        /*0030*/ 	.short	0x0003
        /*0032*/ 	.short	0x0018
        /*0034*/ 	.byte	0x00, 0xf5, 0x21, 0x00


	//----- nvinfo : EIATTR_KPARAM_INFO
	.align		4
.L_37:
        /*0038*/ 	.byte	0x04, 0x17
        /*003a*/ 	.short	(.L_39 - .L_38)
.L_38:
        /*003c*/ 	.word	0x00000000
        /*0040*/ 	.short	0x0002
        /*0042*/ 	.short	0x0010
        /*0044*/ 	.byte	0x00, 0xf5, 0x21, 0x00


	//----- nvinfo : EIATTR_KPARAM_INFO
	.align		4
.L_39:
        /*0048*/ 	.byte	0x04, 0x17
        /*004a*/ 	.short	(.L_41 - .L_40)
.L_40:
        /*004c*/ 	.word	0x00000000
        /*0050*/ 	.short	0x0001
        /*0052*/ 	.short	0x0008
        /*0054*/ 	.byte	0x00, 0xf5, 0x21, 0x00


	//----- nvinfo : EIATTR_KPARAM_INFO
	.align		4
.L_41:
        /*0058*/ 	.byte	0x04, 0x17
        /*005a*/ 	.short	(.L_43 - .L_42)
.L_42:
        /*005c*/ 	.word	0x00000000
        /*0060*/ 	.short	0x0000
        /*0062*/ 	.short	0x0000
        /*0064*/ 	.byte	0x00, 0xf5, 0x21, 0x00


	//----- nvinfo : EIATTR_SPARSE_MMA_MASK
	.align		4
.L_43:
        /*0068*/ 	.byte	0x03, 0x50
        /*006a*/ 	.short	0x0000


	//----- nvinfo : EIATTR_MAXREG_COUNT
	.align		4
        /*006c*/ 	.byte	0x03, 0x1b
        /*006e*/ 	.short	0x00ff


	//----- nvinfo : EIATTR_MERCURY_ISA_VERSION
	.align		4
        /*0070*/ 	.byte	0x03, 0x5f
        /*0072*/ 	.short	0x0101


	//----- nvinfo : EIATTR_VRC_CTA_INIT_COUNT
	.align		4
        /*0074*/ 	.byte	0x02, 0x4a
	.zero		1
	.zero		1


	//----- nvinfo : EIATTR_EXIT_INSTR_OFFSETS
	.align		4
        /*0078*/ 	.byte	0x04, 0x1c
        /*007a*/ 	.short	(.L_45 - .L_44)


	//   ....[0]....
.L_44:
        /*007c*/ 	.word	0x00000070


	//   ....[1]....
        /*0080*/ 	.word	0x00000ad0


	//----- nvinfo : EIATTR_CBANK_PARAM_SIZE
	.align		4
.L_45:
        /*0084*/ 	.byte	0x03, 0x19
        /*0086*/ 	.short	0x0028


	//----- nvinfo : EIATTR_PARAM_CBANK
	.align		4
        /*0088*/ 	.byte	0x04, 0x0a
        /*008a*/ 	.short	(.L_47 - .L_46)
	.align		4
.L_46:
        /*008c*/ 	.word	index@(.nv.constant0._Z10denseLayerPfS_S_S_ii)
        /*0090*/ 	.short	0x0380
        /*0092*/ 	.short	0x0028


	//----- nvinfo : EIATTR_SW_WAR
	.align		4
.L_47:
        /*0094*/ 	.byte	0x04, 0x36
        /*0096*/ 	.short	(.L_49 - .L_48)
.L_48:
        /*0098*/ 	.word	0x00000008
.L_49:


//--------------------- .nv.info._Z18cudaAveragePoolingPfS_iii --------------------------
	.section	.nv.info._Z18cudaAveragePoolingPfS_iii,"",@"SHT_CUDA_INFO"
	.sectionflags	@""
	.align	4


	//----- nvinfo : EIATTR_CUDA_API_VERSION
	.align		4
        /*0000*/ 	.byte	0x04, 0x37
        /*0002*/ 	.short	(.L_51 - .L_50)
.L_50:
        /*0004*/ 	.word	0x00000082


	//----- nvinfo : EIATTR_KPARAM_INFO
	.align		4
.L_51:
        /*0008*/ 	.byte	0x04, 0x17
        /*000a*/ 	.short	(.L_53 - .L_52)
.L_52:
        /*000c*/ 	.word	0x00000000
        /*0010*/ 	.short	0x0004
        /*0012*/ 	.short	0x0018
        /*0014*/ 	.byte	0x00, 0xf0, 0x11, 0x00


	//----- nvinfo : EIATTR_KPARAM_INFO
	.align		4
.L_53:
        /*0018*/ 	.byte	0x04, 0x17
        /*001a*/ 	.short	(.L_55 - .L_54)
.L_54:
        /*001c*/ 	.word	0x00000000
        /*0020*/ 	.short	0x0003
        /*0022*/ 	.short	0x0014
        /*0024*/ 	.byte	0x00, 0xf0, 0x11, 0x00


	//----- nvinfo : EIATTR_KPARAM_INFO
	.align		4
.L_55:
        /*0028*/ 	.byte	0x04, 0x17
        /*002a*/ 	.short	(.L_57 - .L_56)
.L_56:
        /*002c*/ 	.word	0x00000000
        /*0030*/ 	.short	0x0002
        /*0032*/ 	.short	0x0010
        /*0034*/ 	.byte	0x00, 0xf0, 0x11, 0x00


	//----- nvinfo : EIATTR_KPARAM_INFO
	.align		4
.L_57:
        /*0038*/ 	.byte	0x04, 0x17
        /*003a*/ 	.short	(.L_59 - .L_58)
.L_58:
        /*003c*/ 	.word	0x00000000
        /*0040*/ 	.short	0x0001
        /*0042*/ 	.short	0x0008
        /*0044*/ 	.byte	0x00, 0xf5, 0x21, 0x00


	//----- nvinfo : EIATTR_KPARAM_INFO
	.align		4
.L_59:
        /*0048*/ 	.byte	0x04, 0x17
        /*004a*/ 	.short	(.L_61 - .L_60)
.L_60:
        /*004c*/ 	.word	0x00000000
        /*0050*/ 	.short	0x0000
        /*0052*/ 	.short	0x0000
        /*0054*/ 	.byte	0x00, 0xf5, 0x21, 0x00


	//----- nvinfo : EIATTR_SPARSE_MMA_MASK
	.align		4
.L_61:
        /*0058*/ 	.byte	0x03, 0x50
        /*005a*/ 	.short	0x0000


	//----- nvinfo : EIATTR_MAXREG_COUNT
	.align		4
        /*005c*/ 	.byte	0x03, 0x1b
        /*005e*/ 	.short	0x00ff


	//----- nvinfo : EIATTR_MERCURY_ISA_VERSION
	.align		4
        /*0060*/ 	.byte	0x03, 0x5f
        /*0062*/ 	.short	0x0101


	//----- nvinfo : EIATTR_VRC_CTA_INIT_COUNT
	.align		4
        /*0064*/ 	.byte	0x02, 0x4a
	.zero		1
	.zero		1


	//----- nvinfo : EIATTR_EXIT_INSTR_OFFSETS
	.align		4
        /*0068*/ 	.byte	0x04, 0x1c
        /*006a*/ 	.short	(.L_63 - .L_62)


	//   ....[0]....
.L_62:
        /*006c*/ 	.word	0x00000130


	//   ....[1]....
        /*0070*/ 	.word	0x000002a0


	//----- nvinfo : EIATTR_CBANK_PARAM_SIZE
	.align		4
.L_63:
        /*0074*/ 	.byte	0x03, 0x19
        /*0076*/ 	.short	0x001c


	//----- nvinfo : EIATTR_PARAM_CBANK
	.align		4
        /*0078*/ 	.byte	0x04, 0x0a
        /*007a*/ 	.short	(.L_65 - .L_64)
	.align		4
.L_64:
        /*007c*/ 	.word	index@(.nv.constant0._Z18cudaAveragePoolingPfS_iii)
        /*0080*/ 	.short	0x0380
        /*0082*/ 	.short	0x001c


	//----- nvinfo : EIATTR_SW_WAR
	.align		4
.L_65:
        /*0084*/ 	.byte	0x04, 0x36
        /*0086*/ 	.short	(.L_67 - .L_66)
.L_66:
        /*0088*/ 	.word	0x00000008
.L_67:


//--------------------- .nv.info._Z13cudaApplyTanhPfS_i --------------------------
	.section	.nv.info._Z13cudaApplyTanhPfS_i,"",@"SHT_CUDA_INFO"
	.sectionflags	@""
	.align	4


	//----- nvinfo : EIATTR_CUDA_API_VERSION
	.align		4
        /*0000*/ 	.byte	0x04, 0x37
        /*0002*/ 	.short	(.L_69 - .L_68)
.L_68:
        /*0004*/ 	.word	0x00000082


	//----- nvinfo : EIATTR_KPARAM_INFO
	.align		4
.L_69:
        /*0008*/ 	.byte	0x04, 0x17
        /*000a*/ 	.short	(.L_71 - .L_70)
.L_70:
        /*000c*/ 	.word	0x00000000
        /*0010*/ 	.short	0x0002
        /*0012*/ 	.short	0x0010
        /*0014*/ 	.byte	0x00, 0xf0, 0x11, 0x00


	//----- nvinfo : EIATTR_KPARAM_INFO
	.align		4
.L_71:
        /*0018*/ 	.byte	0x04, 0x17
        /*001a*/ 	.short	(.L_73 - .L_72)
.L_72:
        /*001c*/ 	.word	0x00000000
        /*0020*/ 	.short	0x0001
        /*0022*/ 	.short	0x0008
        /*0024*/ 	.byte	0x00, 0xf5, 0x21, 0x00


	//----- nvinfo : EIATTR_KPARAM_INFO
	.align		4
.L_73:
        /*0028*/ 	.byte	0x04, 0x17
        /*002a*/ 	.short	(.L_75 - .L_74)
.L_74:
        /*002c*/ 	.word	0x00000000
        /*0030*/ 	.short	0x0000
        /*0032*/ 	.short	0x0000
        /*0034*/ 	.byte	0x00, 0xf5, 0x21, 0x00


	//----- nvinfo : EIATTR_SPARSE_MMA_MASK
	.align		4
.L_75:
        /*0038*/ 	.byte	0x03, 0x50
        /*003a*/ 	.short	0x0000


	//----- nvinfo : EIATTR_MAXREG_COUNT
	.align		4
        /*003c*/ 	.byte	0x03, 0x1b
        /*003e*/ 	.short	0x00ff


	//----- nvinfo : EIATTR_MERCURY_ISA_VERSION
	.align		4
        /*0040*/ 	.byte	0x03, 0x5f
        /*0042*/ 	.short	0x0101


	//----- nvinfo : EIATTR_VRC_CTA_INIT_COUNT
	.align		4
        /*0044*/ 	.byte	0x02, 0x4a
	.zero		1
	.zero		1


	//----- nvinfo : EIATTR_EXIT_INSTR_OFFSETS
	.align		4
        /*0048*/ 	.byte	0x04, 0x1c
        /*004a*/ 	.short	(.L_77 - .L_76)


	//   ....[0]....
.L_76:
        /*004c*/ 	.word	0x00000070


	//   ....[1]....
        /*0050*/ 	.word	0x00000200


	//----- nvinfo : EIATTR_CBANK_PARAM_SIZE
	.align		4
.L_77:
        /*0054*/ 	.byte	0x03, 0x19
        /*0056*/ 	.short	0x0014


	//----- nvinfo : EIATTR_PARAM_CBANK
	.align		4
        /*0058*/ 	.byte	0x04, 0x0a
        /*005a*/ 	.short	(.L_79 - .L_78)
	.align		4
.L_78:
        /*005c*/ 	.word	index@(.nv.constant0._Z13cudaApplyTanhPfS_i)
        /*0060*/ 	.short	0x0380
        /*0062*/ 	.short	0x0014


	//----- nvinfo : EIATTR_SW_WAR
	.align		4
.L_79:
        /*0064*/ 	.byte	0x04, 0x36
        /*0066*/ 	.short	(.L_81 - .L_80)
.L_80:
        /*0068*/ 	.word	0x00000008
.L_81:


//--------------------- .nv.info._Z17cudaConvolution2dPfS_S_iii --------------------------
	.section	.nv.info._Z17cudaConvolution2dPfS_S_iii,"",@"SHT_CUDA_INFO"
	.sectionflags	@""
	.align	4


	//----- nvinfo : EIATTR_CUDA_API_VERSION
	.align		4
        /*0000*/ 	.byte	0x04, 0x37
        /*0002*/ 	.short	(.L_83 - .L_82)
.L_82:
        /*0004*/ 	.word	0x00000082


	//----- nvinfo : EIATTR_KPARAM_INFO
	.align		4
.L_83:
        /*0008*/ 	.byte	0x04, 0x17
        /*000a*/ 	.short	(.L_85 - .L_84)
.L_84:
        /*000c*/ 	.word	0x00000000
        /*0010*/ 	.short	0x0005
        /*0012*/ 	.short	0x0020
        /*0014*/ 	.byte	0x00, 0xf0, 0x11, 0x00


	//----- nvinfo : EIATTR_KPARAM_INFO
	.align		4
.L_85:
        /*0018*/ 	.byte	0x04, 0x17
        /*001a*/ 	.short	(.L_87 - .L_86)
.L_86:
        /*001c*/ 	.word	0x00000000
        /*0020*/ 	.short	0x0004
        /*0022*/ 	.short	0x001c
        /*0024*/ 	.byte	0x00, 0xf0, 0x11, 0x00


	//----- nvinfo : EIATTR_KPARAM_INFO
	.align		4
.L_87:
        /*0028*/ 	.byte	0x04, 0x17
        /*002a*/ 	.short	(.L_89 - .L_88)
.L_88:
        /*002c*/ 	.word	0x00000000
        /*0030*/ 	.short	0x0003
        /*0032*/ 	.short	0x0018
        /*0034*/ 	.byte	0x00, 0xf0, 0x11, 0x00


	//----- nvinfo : EIATTR_KPARAM_INFO
	.align		4
.L_89:
        /*0038*/ 	.byte	0x04, 0x17
        /*003a*/ 	.short	(.L_91 - .L_90)
.L_90:
        /*003c*/ 	.word	0x00000000
        /*0040*/ 	.short	0x0002
        /*0042*/ 	.short	0x0010
        /*0044*/ 	.byte	0x00, 0xf5, 0x21, 0x00


	//----- nvinfo : EIATTR_KPARAM_INFO
	.align		4
.L_91:
        /*0048*/ 	.byte	0x04, 0x17
        /*004a*/ 	.short	(.L_93 - .L_92)
.L_92:
        /*004c*/ 	.word	0x00000000
        /*0050*/ 	.short	0x0001
        /*0052*/ 	.short	0x0008
        /*0054*/ 	.byte	0x00, 0xf5, 0x21, 0x00


	//----- nvinfo : EIATTR_KPARAM_INFO
	.align		4
.L_93:
        /*0058*/ 	.byte	0x04, 0x17
        /*005a*/ 	.short	(.L_95 - .L_94)
.L_94:
        /*005c*/ 	.word	0x00000000
        /*0060*/ 	.short	0x0000
        /*0062*/ 	.short	0x0000
        /*0064*/ 	.byte	0x00, 0xf5, 0x21, 0x00


	//----- nvinfo : EIATTR_SPARSE_MMA_MASK
	.align		4
.L_95:
        /*0068*/ 	.byte	0x03, 0x50
        /*006a*/ 	.short	0x0000


	//----- nvinfo : EIATTR_MAXREG_COUNT
	.align		4
        /*006c*/ 	.byte	0x03, 0x1b
        /*006e*/ 	.short	0x00ff


	//----- nvinfo : EIATTR_MERCURY_ISA_VERSION
	.align		4
        /*0070*/ 	.byte	0x03, 0x5f
        /*0072*/ 	.short	0x0101


	//----- nvinfo : EIATTR_VRC_CTA_INIT_COUNT
	.align		4
        /*0074*/ 	.byte	0x02, 0x4a
	.zero		1
	.zero		1


	//----- nvinfo : EIATTR_EXIT_INSTR_OFFSETS
	.align		4
        /*0078*/ 	.byte	0x04, 0x1c
        /*007a*/ 	.short	(.L_97 - .L_96)


	//   ....[0]....
.L_96:
        /*007c*/ 	.word	0x00000100


	//   ....[1]....
        /*0080*/ 	.word	0x00000ba0


	//----- nvinfo : EIATTR_CBANK_PARAM_SIZE
	.align		4
.L_97:
        /*0084*/ 	.byte	0x03, 0x19
        /*0086*/ 	.short	0x0024


	//----- nvinfo : EIATTR_PARAM_CBANK
	.align		4
        /*0088*/ 	.byte	0x04, 0x0a
        /*008a*/ 	.short	(.L_99 - .L_98)
	.align		4
.L_98:
        /*008c*/ 	.word	index@(.nv.constant0._Z17cudaConvolution2dPfS_S_iii)
        /*0090*/ 	.short	0x0380
        /*0092*/ 	.short	0x0024


	//----- nvinfo : EIATTR_SW_WAR
	.align		4
.L_99:
        /*0094*/ 	.byte	0x04, 0x36
        /*0096*/ 	.short	(.L_101 - .L_100)
.L_100:
        /*0098*/ 	.word	0x00000008
.L_101:


//--------------------- .nv.info._Z18cudaMatrixMult_dotPfS_S_i --------------------------
	.section	.nv.info._Z18cudaMatrixMult_dotPfS_S_i,"",@"SHT_CUDA_INFO"
	.sectionflags	@""
	.align	4


	//----- nvinfo : EIATTR_CUDA_API_VERSION
	.align		4
        /*0000*/ 	.byte	0x04, 0x37
        /*0002*/ 	.short	(.L_103 - .L_102)
.L_102:
        /*0004*/ 	.word	0x00000082


	//----- nvinfo : EIATTR_KPARAM_INFO
	.align		4
.L_103:
        /*0008*/ 	.byte	0x04, 0x17
        /*000a*/ 	.short	(.L_105 - .L_104)
.L_104:
        /*000c*/ 	.word	0x00000000
        /*0010*/ 	.short	0x0003
        /*0012*/ 	.short	0x0018
        /*0014*/ 	.byte	0x00, 0xf0, 0x11, 0x00


	//----- nvinfo : EIATTR_KPARAM_INFO
	.align		4
.L_105:
        /*0018*/ 	.byte	0x04, 0x17
        /*001a*/ 	.short	(.L_107 - .L_106)
.L_106:
        /*001c*/ 	.word	0x00000000
        /*0020*/ 	.short	0x0002
        /*0022*/ 	.short	0x0010
        /*0024*/ 	.byte	0x00, 0xf5, 0x21, 0x00


	//----- nvinfo : EIATTR_KPARAM_INFO
	.align		4
.L_107:
        /*0028*/ 	.byte	0x04, 0x17
        /*002a*/ 	.short	(.L_109 - .L_108)
.L_108:
        /*002c*/ 	.word	0x00000000
        /*0030*/ 	.short	0x0001
        /*0032*/ 	.short	0x0008
        /*0034*/ 	.byte	0x00, 0xf5, 0x21, 0x00


	//----- nvinfo : EIATTR_KPARAM_INFO
	.align		4
.L_109:
        /*0038*/ 	.byte	0x04, 0x17
        /*003a*/ 	.short	(.L_111 - .L_110)
.L_110:
        /*003c*/ 	.word	0x00000000
        /*0040*/ 	.short	0x0000
        /*0042*/ 	.short	0x0000
        /*0044*/ 	.byte	0x00, 0xf5, 0x21, 0x00


	//----- nvinfo : EIATTR_SPARSE_MMA_MASK
	.align		4
.L_111:
        /*0048*/ 	.byte	0x03, 0x50
        /*004a*/ 	.short	0x0000


	//----- nvinfo : EIATTR_MAXREG_COUNT
	.align		4
        /*004c*/ 	.byte	0x03, 0x1b
        /*004e*/ 	.short	0x00ff


	//----- nvinfo : EIATTR_MERCURY_ISA_VERSION
	.align		4
        /*0050*/ 	.byte	0x03, 0x5f
        /*0052*/ 	.short	0x0101


	//----- nvinfo : EIATTR_VRC_CTA_INIT_COUNT
	.align		4
        /*0054*/ 	.byte	0x02, 0x4a
	.zero		1
	.zero		1


	//----- nvinfo : EIATTR_EXIT_INSTR_OFFSETS
	.align		4
        /*0058*/ 	.byte	0x04, 0x1c
        /*005a*/ 	.short	(.L_113 - .L_112)


	//   ....[0]....
.L_112:
        /*005c*/ 	.word	0x00000100


	//----- nvinfo : EIATTR_CBANK_PARAM_SIZE
	.align		4
.L_113:
        /*0060*/ 	.byte	0x03, 0x19
        /*0062*/ 	.short	0x001c


	//----- nvinfo : EIATTR_PARAM_CBANK
	.align		4
        /*0064*/ 	.byte	0x04, 0x0a
        /*0066*/ 	.short	(.L_115 - .L_114)
	.align		4
.L_114:
        /*0068*/ 	.word	index@(.nv.constant0._Z18cudaMatrixMult_dotPfS_S_i)
        /*006c*/ 	.short	0x0380
        /*006e*/ 	.short	0x001c


	//----- nvinfo : EIATTR_SW_WAR
	.align		4
.L_115:
        /*0070*/ 	.byte	0x04, 0x36
        /*0072*/ 	.short	(.L_117 - .L_116)
.L_116:
        /*0074*/ 	.word	0x00000008
.L_117:


//--------------------- .nv.callgraph             --------------------------
	.section	.nv.callgraph,"",@"SHT_CUDA_CALLGRAPH"
	.align	4
	.sectionentsize	8
	.align		4
        /*0000*/ 	.word	0x00000000
	.align		4
        /*0004*/ 	.word	0xffffffff
	.align		4
        /*0008*/ 	.word	0x00000000
	.align		4
        /*000c*/ 	.word	0xfffffffe
	.align		4
        /*0010*/ 	.word	0x00000000
	.align		4
        /*0014*/ 	.word	0xfffffffd
	.align		4
        /*0018*/ 	.word	0x00000000
	.align		4
        /*001c*/ 	.word	0xfffffffc


//--------------------- .text._Z10denseLayerPfS_S_S_ii --------------------------
	.section	.text._Z10denseLayerPfS_S_S_ii,"ax",@progbits
	.align	128
        .global         _Z10denseLayerPfS_S_S_ii
        .type           _Z10denseLayerPfS_S_S_ii,@function
        .size           _Z10denseLayerPfS_S_S_ii,(.L_x_18 - _Z10denseLayerPfS_S_S_ii)
        .other          _Z10denseLayerPfS_S_S_ii,@"STO_CUDA_ENTRY STV_DEFAULT"
_Z10denseLayerPfS_S_S_ii:
.text._Z10denseLayerPfS_S_S_ii:
[----:B------:R-:W-:Y:S01]  /*0000*/  LDC R1, c[0x0][0x37c] ;  /* 0x0000df00ff017b82 */ /* 0x000fe20000000800 */
[----:B------:R-:W0:Y:S07]  /*0010*/  S2R R3, SR_TID.X ;  /* 0x0000000000037919 */ /* 0x000e2e0000002100 */
[----:B------:R-:W0:Y:S01]  /*0020*/  S2UR UR4, SR_CTAID.X ;  /* 0x00000000000479c3 */ /* 0x000e220000002500 */
[----:B------:R-:W1:Y:S07]  /*0030*/  LDCU UR5, c[0x0][0x3a4] ;  /* 0x00007480ff0577ac */ /* 0x000e6e0008000800 */
[----:B------:R-:W0:Y:S02]  /*0040*/  LDC R0, c[0x0][0x360] ;  /* 0x0000d800ff007b82 */ /* 0x000e240000000800 */
[----:B0-----:R-:W-:-:S05]  /*0050*/  IMAD R0, R0, UR4, R3 ;  /* 0x0000000400007c24 */ /* 0x001fca000f8e0203 */
[----:B-1----:R-:W-:-:S13]  /*0060*/  ISETP.GE.AND P0, PT, R0, UR5, PT ;  /* 0x0000000500007c0c */ /* 0x002fda000bf06270 */
[----:B------:R-:W-:Y:S05]  /*0070*/  @P0 EXIT ;  /* 0x000000000000094d */ /* 0x000fea0003800000 */
[----:B------:R-:W0:Y:S01]  /*0080*/  LDCU UR8, c[0x0][0x3a0] ;  /* 0x00007400ff0877ac */ /* 0x000e220008000800 */
[----:B------:R-:W-:Y:S01]  /*0090*/  HFMA2 R15, -RZ, RZ, 0, 0 ;  /* 0x00000000ff0f7431 */ /* 0x000fe200000001ff */
[----:B------:R-:W1:Y:S01]  /*00a0*/  LDCU.64 UR12, c[0x0][0x358] ;  /* 0x00006b00ff0c77ac */ /* 0x000e620008000a00 */
[----:B0-----:R-:W-:-:S09]  /*00b0*/  UISETP.GE.AND UP0, UPT, UR8, 0x1, UPT ;  /* 0x000000010800788c */ /* 0x001fd2000bf06270 */
[----:B-1----:R-:W-:Y:S05]  /*00c0*/  BRA.U !UP0, `(.L_x_0) ;  /* 0x0000000908647547 */ /* 0x002fea000b800000 */
[----:B------:R-:W-:Y:S02]  /*00d0*/  UISETP.GE.U32.AND UP1, UPT, UR8, 0x10, UPT ;  /* 0x000000100800788c */ /* 0x000fe4000bf26070 */
[----:B------:R-:W-:Y:S01]  /*00e0*/  IMAD R7, R0, UR8, RZ ;  /* 0x0000000800077c24 */ /* 0x000fe2000f8e02ff */
[----:B------:R-:W-:Y:S01]  /*00f0*/  ULOP3.LUT UR9, UR8, 0xf, URZ, 0xc0, !UPT ;  /* 0x0000000f08097892 */ /* 0x000fe2000f8ec0ff */
[----:B------:R-:W-:Y:S02]  /*0100*/  MOV R15, RZ ;  /* 0x000000ff000f7202 */ /* 0x000fe40000000f00 */
[----:B------:R-:W-:Y:S01]  /*0110*/  MOV R8, RZ ;  /* 0x000000ff00087202 */ /* 0x000fe20000000f00 */
[----:B------:R-:W-:Y:S02]  /*0120*/  UISETP.NE.AND UP0, UPT, UR9, URZ, UPT ;  /* 0x000000ff0900728c */ /* 0x000fe4000bf05270 */
[----:B------:R-:W-:Y:S09]  /*0130*/  BRA.U !UP1, `(.L_x_1) ;  /* 0x0000000509147547 */ /* 0x000ff2000b800000 */
[----:B------:R-:W0:Y:S01]  /*0140*/  LDCU.128 UR4, c[0x0][0x380] ;  /* 0x00007000ff0477ac */ /* 0x000e220008000c00 */
[----:B------:R-:W-:Y:S02]  /*0150*/  MOV R15, RZ ;  /* 0x000000ff000f7202 */ /* 0x000fe40000000f00 */
[----:B------:R-:W-:Y:S01]  /*0160*/  MOV R6, R7 ;  /* 0x0000000700067202 */ /* 0x000fe20000000f00 */
[----:B------:R-:W-:-:S04]  /*0170*/  ULOP3.LUT UR10, UR8, 0x7ffffff0, URZ, 0xc0, !UPT ;  /* 0x7ffffff0080a7892 */ /* 0x000fc8000f8ec0ff */
[----:B------:R-:W-:Y:S02]  /*0180*/  UIADD3 UR11, UPT, UPT, -UR10, URZ, URZ ;  /* 0x000000ff0a0b7290 */ /* 0x000fe4000fffe1ff */
[----:B------:R-:W-:Y:S01]  /*0190*/  MOV R8, UR10 ;  /* 0x0000000a00087c02 */ /* 0x000fe20008000f00 */
[----:B0-----:R-:W-:Y:S02]  /*01a0*/  UIADD3 UR4, UP2, UPT, UR4, 0x20, URZ ;  /* 0x0000002004047890 */ /* 0x001fe4000ff5e0ff */
[----:B------:R-:W-:Y:S02]  /*01b0*/  UIADD3 UR6, UP1, UPT, UR6, 0x20, URZ ;  /* 0x0000002006067890 */ /* 0x000fe4000ff3e0ff */
[----:B------:R-:W-:Y:S02]  /*01c0*/  UIADD3.X UR5, UPT, UPT, URZ, UR5, URZ, UP2, !UPT ;  /* 0x00000005ff057290 */ /* 0x000fe400097fe4ff */
[----:B------:R-:W-:Y:S01]  /*01d0*/  MOV R2, UR4 ;  /* 0x0000000400027c02 */ /* 0x000fe20008000f00 */
[----:B------:R-:W-:-:S03]  /*01e0*/  UIADD3.X UR7, UPT, UPT, URZ, UR7, URZ, UP1, !UPT ;  /* 0x00000007ff077290 */ /* 0x000fc60008ffe4ff */
[----:B------:R-:W-:-:S09]  /*01f0*/  MOV R3, UR5 ;  /* 0x0000000500037c02 */ /* 0x000fd20008000f00 */
.L_x_2:
[----:B------:R-:W-:Y:S01]  /*0200*/  MOV R4, UR6 ;  /* 0x0000000600047c02 */ /* 0x000fe20008000f00 */
[----:B------:R-:W2:Y:S01]  /*0210*/  LDG.E R17, desc[UR12][R2.64+-0x20] ;  /* 0xffffe00c02117981 */ /* 0x000ea2000c1e1900 */
[----:B------:R-:W-:-:S03]  /*0220*/  MOV R5, UR7 ;  /* 0x0000000700057c02 */ /* 0x000fc60008000f00 */
[----:B------:R-:W3:Y:S01]  /*0230*/  LDG.E R25, desc[UR12][R2.64+-0x1c] ;  /* 0xffffe40c02197981 */ /* 0x000ee2000c1e1900 */
[----:B------:R-:W-:-:S03]  /*0240*/  IMAD.WIDE R4, R6, 0x4, R4 ;  /* 0x0000000406047825 */ /* 0x000fc600078e0204 */
[----:B------:R-:W4:Y:S04]  /*0250*/  LDG.E R19, desc[UR12][R2.64+-0x18] ;  /* 0xffffe80c02137981 */ /* 0x000f28000c1e1900 */
[----:B------:R-:W2:Y:S04]  /*0260*/  LDG.E R16, desc[UR12][R4.64+-0x20] ;  /* 0xffffe00c04107981 */ /* 0x000ea8000c1e1900 */
[----:B------:R-:W3:Y:S04]  /*0270*/  LDG.E R18, desc[UR12][R4.64+-0x1c] ;  /* 0xffffe40c04127981 */ /* 0x000ee8000c1e1900 */
[----:B------:R-:W4:Y:S04]  /*0280*/  LDG.E R20, desc[UR12][R4.64+-0x18] ;  /* 0xffffe80c04147981 */ /* 0x000f28000c1e1900 */
[----:B------:R-:W5:Y:S04]  /*0290*/  LDG.E R22, desc[UR12][R2.64+-0x14] ;  /* 0xffffec0c02167981 */ /* 0x000f68000c1e1900 */
        /* <DEDUP_REMOVED lines=8> */
[----:B------:R-:W5:Y:S01]  /*0320*/  LDG.E R14, desc[UR12][R4.64+-0x4] ;  /* 0xfffffc0c040e7981 */ /* 0x000f62000c1e1900 */
[----:B--2---:R-:W-:-:S03]  /*0330*/  FFMA R17, R16, R17, R15 ;  /* 0x0000001110117223 */ /* 0x004fc6000000000f */
[----:B------:R-:W2:Y:S04]  /*0340*/  LDG.E R15, desc[UR12][R2.64] ;  /* 0x0000000c020f7981 */ /* 0x000ea8000c1e1900 */
[----:B------:R-:W2:Y:S01]  /*0350*/  LDG.E R16, desc[UR12][R4.64] ;  /* 0x0000000c04107981 */ /* 0x000ea2000c1e1900 */
[----:B---3--:R-:W-:-:S03]  /*0360*/  FFMA R25, R18, R25, R17 ;  /* 0x0000001912197223 */ /* 0x008fc60000000011 */
[----:B------:R-:W3:Y:S01]  /*0370*/  LDG.E R17, desc[UR12][R2.64+0x4] ;  /* 0x0000040c02117981 */ /* 0x000ee2000c1e1900 */
[----:B----4-:R-:W-:-:S03]  /*0380*/  FFMA R26, R20, R19, R25 ;  /* 0x00000013141a7223 */ /* 0x010fc60000000019 */
[----:B------:R-:W3:Y:S04]  /*0390*/  LDG.E R18, desc[UR12][R4.64+0x4] ;  /* 0x0000040c04127981 */ /* 0x000ee8000c1e1900 */
[----:B------:R-:W4:Y:S01]  /*03a0*/  LDG.E R20, desc[UR12][R2.64+0x8] ;  /* 0x0000080c02147981 */ /* 0x000f22000c1e1900 */
[----:B-----5:R-:W-:-:S03]  /*03b0*/  FFMA R25, R21, R22, R26 ;  /* 0x0000001615197223 */ /* 0x020fc6000000001a */
[----:B------:R-:W4:Y:S04]  /*03c0*/  LDG.E R19, desc[UR12][R4.64+0x8] ;  /* 0x0000080c04137981 */ /* 0x000f28000c1e1900 */
[----:B------:R-:W5:Y:S01]  /*03d0*/  LDG.E R22, desc[UR12][R2.64+0xc] ;  /* 0x00000c0c02167981 */ /* 0x000f62000c1e1900 */
[----:B------:R-:W-:-:S03]  /*03e0*/  FFMA R25, R24, R23, R25 ;  /* 0x0000001718197223 */ /* 0x000fc60000000019 */
[----:B------:R-:W5:Y:S04]  /*03f0*/  LDG.E R21, desc[UR12][R4.64+0xc] ;  /* 0x00000c0c04157981 */ /* 0x000f68000c1e1900 */
[----:B------:R-:W5:Y:S01]  /*0400*/  LDG.E R24, desc[UR12][R2.64+0x10] ;  /* 0x0000100c02187981 */ /* 0x000f62000c1e1900 */
[----:B------:R-:W-:-:S03]  /*0410*/  FFMA R25, R10, R9, R25 ;  /* 0x000000090a197223 */ /* 0x000fc60000000019 */
[----:B------:R-:W5:Y:S04]  /*0420*/  LDG.E R23, desc[UR12][R4.64+0x10] ;  /* 0x0000100c04177981 */ /* 0x000f68000c1e1900 */
[----:B------:R-:W5:Y:S01]  /*0430*/  LDG.E R10, desc[UR12][R2.64+0x14] ;  /* 0x0000140c020a7981 */ /* 0x000f62000c1e1900 */
[----:B------:R-:W-:-:S03]  /*0440*/  FFMA R27, R12, R11, R25 ;  /* 0x0000000b0c1b7223 */ /* 0x000fc60000000019 */
[----:B------:R-:W5:Y:S04]  /*0450*/  LDG.E R9, desc[UR12][R4.64+0x14] ;  /* 0x0000140c04097981 */ /* 0x000f68000c1e1900 */
[----:B------:R-:W5:Y:S04]  /*0460*/  LDG.E R11, desc[UR12][R2.64+0x18] ;  /* 0x0000180c020b7981 */ /* 0x000f68000c1e1900 */
[----:B------:R-:W5:Y:S04]  /*0470*/  LDG.E R12, desc[UR12][R4.64+0x18] ;  /* 0x0000180c040c7981 */ /* 0x000f68000c1e1900 */
[----:B------:R-:W5:Y:S04]  /*0480*/  LDG.E R25, desc[UR12][R4.64+0x1c] ;  /* 0x00001c0c04197981 */ /* 0x000f68000c1e1900 */
[----:B------:R0:W5:Y:S01]  /*0490*/  LDG.E R26, desc[UR12][R2.64+0x1c] ;  /* 0x00001c0c021a7981 */ /* 0x000162000c1e1900 */
[----:B------:R-:W-:Y:S01]  /*04a0*/  FFMA R13, R14, R13, R27 ;  /* 0x0000000d0e0d7223 */ /* 0x000fe2000000001b */
[----:B------:R-:W-:-:S04]  /*04b0*/  UIADD3 UR11, UPT, UPT, UR11, 0x10, URZ ;  /* 0x000000100b0b7890 */ /* 0x000fc8000fffe0ff */
[----:B------:R-:W-:Y:S01]  /*04c0*/  UISETP.NE.AND UP1, UPT, UR11, URZ, UPT ;  /* 0x000000ff0b00728c */ /* 0x000fe2000bf25270 */
[----:B0-----:R-:W-:Y:S02]  /*04d0*/  IADD3 R2, P0, PT, R2, 0x40, RZ ;  /* 0x0000004002027810 */ /* 0x001fe40007f1e0ff */
[----:B------:R-:W-:Y:S02]  /*04e0*/  IADD3 R6, PT, PT, R6, 0x10, RZ ;  /* 0x0000001006067810 */ /* 0x000fe40007ffe0ff */
[----:B------:R-:W-:Y:S01]  /*04f0*/  IADD3.X R3, PT, PT, RZ, R3, RZ, P0, !PT ;  /* 0x00000003ff037210 */ /* 0x000fe200007fe4ff */
[----:B--2---:R-:W-:-:S04]  /*0500*/  FFMA R13, R16, R15, R13 ;  /* 0x0000000f100d7223 */ /* 0x004fc8000000000d */
[----:B---3--:R-:W-:-:S04]  /*0510*/  FFMA R18, R18, R17, R13 ;  /* 0x0000001112127223 */ /* 0x008fc8000000000d */
[----:B----4-:R-:W-:-:S04]  /*0520*/  FFMA R18, R19, R20, R18 ;  /* 0x0000001413127223 */ /* 0x010fc80000000012 */
[----:B-----5:R-:W-:-:S04]  /*0530*/  FFMA R18, R21, R22, R18 ;  /* 0x0000001615127223 */ /* 0x020fc80000000012 */
[----:B------:R-:W-:-:S04]  /*0540*/  FFMA R18, R23, R24, R18 ;  /* 0x0000001817127223 */ /* 0x000fc80000000012 */
[----:B------:R-:W-:-:S04]  /*0550*/  FFMA R9, R9, R10, R18 ;  /* 0x0000000a09097223 */ /* 0x000fc80000000012 */
[----:B------:R-:W-:-:S04]  /*0560*/  FFMA R12, R12, R11, R9 ;  /* 0x0000000b0c0c7223 */ /* 0x000fc80000000009 */
[----:B------:R-:W-:Y:S01]  /*0570*/  FFMA R15, R25, R26, R12 ;  /* 0x0000001a190f7223 */ /* 0x000fe2000000000c */
[----:B------:R-:W-:Y:S06]  /*0580*/  BRA.U UP1, `(.L_x_2) ;  /* 0xfffffffd011c7547 */ /* 0x000fec000b83ffff */
.L_x_1:
[----:B------:R-:W-:Y:S05]  /*0590*/  BRA.U !UP0, `(.L_x_0) ;  /* 0x0000000508307547 */ /* 0x000fea000b800000 */
[----:B------:R-:W-:Y:S02]  /*05a0*/  UISETP.GE.U32.AND UP0, UPT, UR9, 0x8, UPT ;  /* 0x000000080900788c */ /* 0x000fe4000bf06070 */
[----:B------:R-:W-:-:S04]  /*05b0*/  ULOP3.LUT UR5, UR8, 0x7, URZ, 0xc0, !UPT ;  /* 0x0000000708057892 */ /* 0x000fc8000f8ec0ff */
[----:B------:R-:W-:-:S03]  /*05c0*/  UISETP.NE.AND UP1, UPT, UR5, URZ, UPT ;  /* 0x000000ff0500728c */ /* 0x000fc6000bf25270 */
[----:B------:R-:W-:Y:S08]  /*05d0*/  BRA.U !UP0, `(.L_x_3) ;  /* 0x0000000108787547 */ /* 0x000ff0000b800000 */
[----:B------:R-:W0:Y:S01]  /*05e0*/  LDC.64 R2, c[0x0][0x388] ;  /* 0x0000e200ff027b82 */ /* 0x000e220000000a00 */
[----:B------:R-:W-:-:S07]  /*05f0*/  IADD3 R9, PT, PT, R7, R8, RZ ;  /* 0x0000000807097210 */ /* 0x000fce0007ffe0ff */
[----:B------:R-:W1:Y:S01]  /*0600*/  LDC.64 R4, c[0x0][0x380] ;  /* 0x0000e000ff047b82 */ /* 0x000e620000000a00 */
[----:B0-----:R-:W-:-:S05]  /*0610*/  IMAD.WIDE R2, R9, 0x4, R2 ;  /* 0x0000000409027825 */ /* 0x001fca00078e0202 */
[----:B------:R-:W2:Y:S01]  /*0620*/  LDG.E R10, desc[UR12][R2.64] ;  /* 0x0000000c020a7981 */ /* 0x000ea2000c1e1900 */
[----:B-1----:R-:W-:-:S03]  /*0630*/  IMAD.WIDE.U32 R4, R8, 0x4, R4 ;  /* 0x0000000408047825 */ /* 0x002fc600078e0004 */
[----:B------:R-:W3:Y:S04]  /*0640*/  LDG.E R13, desc[UR12][R2.64+0x4] ;  /* 0x0000040c020d7981 */ /* 0x000ee8000c1e1900 */
[----:B------:R-:W2:Y:S04]  /*0650*/  LDG.E R11, desc[UR12][R4.64] ;  /* 0x0000000c040b7981 */ /* 0x000ea8000c1e1900 */
[----:B------:R-:W3:Y:S04]  /*0660*/  LDG.E R12, desc[UR12][R4.64+0x4] ;  /* 0x0000040c040c7981 */ /* 0x000ee8000c1e1900 */
[----:B------:R-:W4:Y:S04]  /*0670*/  LDG.E R17, desc[UR12][R2.64+0x8] ;  /* 0x0000080c02117981 */ /* 0x000f28000c1e1900 */
        /* <DEDUP_REMOVED lines=11> */
[----:B------:R-:W-:Y:S01]  /*0730*/  IADD3 R8, PT, PT, R8, 0x8, RZ ;  /* 0x0000000808087810 */ /* 0x000fe20007ffe0ff */
[----:B--2---:R-:W-:-:S04]  /*0740*/  FFMA R10, R10, R11, R15 ;  /* 0x0000000b0a0a7223 */ /* 0x004fc8000000000f */
[----:B---3--:R-:W-:-:S04]  /*0750*/  FFMA R10, R13, R12, R10 ;  /* 0x0000000c0d0a7223 */ /* 0x008fc8000000000a */
[----:B----4-:R-:W-:-:S04]  /*0760*/  FFMA R10, R17, R14, R10 ;  /* 0x0000000e110a7223 */ /* 0x010fc8000000000a */
[----:B-----5:R-:W-:-:S04]  /*0770*/  FFMA R10, R19, R16, R10 ;  /* 0x00000010130a7223 */ /* 0x020fc8000000000a */
[----:B------:R-:W-:-:S04]  /*0780*/  FFMA R10, R21, R18, R10 ;  /* 0x00000012150a7223 */ /* 0x000fc8000000000a */
[----:B------:R-:W-:-:S04]  /*0790*/  FFMA R23, R23, R20, R10 ;  /* 0x0000001417177223 */ /* 0x000fc8000000000a */
[----:B------:R-:W-:-:S04]  /*07a0*/  FFMA R6, R6, R9, R23 ;  /* 0x0000000906067223 */ /* 0x000fc80000000017 */
[----:B------:R-:W-:-:S07]  /*07b0*/  FFMA R15, R25, R22, R6 ;  /* 0x00000016190f7223 */ /* 0x000fce0000000006 */
.L_x_3:
        /* <DEDUP_REMOVED lines=17> */
[----:B------:R-:W5:Y:S01]  /*08d0*/  LDG.E R14, desc[UR12][R4.64+0xc] ;  /* 0x00000c0c040e7981 */ /* 0x000f62000c1e1900 */
[----:B------:R-:W-:Y:S01]  /*08e0*/  IADD3 R8, PT, PT, R8, 0x4, RZ ;  /* 0x0000000408087810 */ /* 0x000fe20007ffe0ff */
[----:B--2---:R-:W-:-:S04]  /*08f0*/  FFMA R6, R6, R9, R15 ;  /* 0x0000000906067223 */ /* 0x004fc8000000000f */
[----:B---3--:R-:W-:-:S04]  /*0900*/  FFMA R6, R11, R10, R6 ;  /* 0x0000000a0b067223 */ /* 0x008fc80000000006 */
[----:B----4-:R-:W-:-:S04]  /*0910*/  FFMA R6, R13, R12, R6 ;  /* 0x0000000c0d067223 */ /* 0x010fc80000000006 */
[----:B-----5:R-:W-:-:S07]  /*0920*/  FFMA R15, R17, R14, R6 ;  /* 0x0000000e110f7223 */ /* 0x020fce0000000006 */
.L_x_4:
[----:B------:R-:W-:Y:S05]  /*0930*/  BRA.U !UP1, `(.L_x_0) ;  /* 0x0000000109487547 */ /* 0x000fea000b800000 */
[----:B------:R-:W0:Y:S01]  /*0940*/  LDC.64 R2, c[0x0][0x380] ;  /* 0x0000e000ff027b82 */ /* 0x000e220000000a00 */
[----:B------:R-:W-:Y:S01]  /*0950*/  IADD3 R7, PT, PT, R7, R8, RZ ;  /* 0x0000000807077210 */ /* 0x000fe20007ffe0ff */
[----:B------:R-:W-:-:S06]  /*0960*/  UIADD3 UR4, UPT, UPT, -UR4, URZ, URZ ;  /* 0x000000ff04047290 */ /* 0x000fcc000fffe1ff */
[----:B------:R-:W1:Y:S01]  /*0970*/  LDC.64 R10, c[0x0][0x388] ;  /* 0x0000e200ff0a7b82 */ /* 0x000e620000000a00 */
[----:B0-----:R-:W-:-:S03]  /*0980*/  IMAD.WIDE.U32 R2, R8, 0x4, R2 ;  /* 0x0000000408027825 */ /* 0x001fc600078e0002 */
[----:B------:R-:W-:Y:S02]  /*0990*/  MOV R6, R2 ;  /* 0x0000000200067202 */ /* 0x000fe40000000f00 */
[----:B------:R-:W-:-:S07]  /*09a0*/  MOV R5, R3 ;  /* 0x0000000300057202 */ /* 0x000fce0000000f00 */
.L_x_5:
[----:B-1----:R-:W-:Y:S01]  /*09b0*/  IMAD.WIDE R2, R7, 0x4, R10 ;  /* 0x0000000407027825 */ /* 0x002fe200078e020a */
[----:B------:R-:W-:-:S05]  /*09c0*/  MOV R4, R6 ;  /* 0x0000000600047202 */ /* 0x000fca0000000f00 */
[----:B------:R-:W2:Y:S04]  /*09d0*/  LDG.E R2, desc[UR12][R2.64] ;  /* 0x0000000c02027981 */ /* 0x000ea8000c1e1900 */
[----:B------:R0:W2:Y:S01]  /*09e0*/  LDG.E R4, desc[UR12][R4.64] ;  /* 0x0000000c04047981 */ /* 0x0000a2000c1e1900 */
[----:B------:R-:W-:Y:S01]  /*09f0*/  UIADD3 UR4, UPT, UPT, UR4, 0x1, URZ ;  /* 0x0000000104047890 */ /* 0x000fe2000fffe0ff */
[----:B------:R-:W-:Y:S02]  /*0a00*/  IADD3 R6, P0, PT, R6, 0x4, RZ ;  /* 0x0000000406067810 */ /* 0x000fe40007f1e0ff */
[----:B------:R-:W-:Y:S01]  /*0a10*/  IADD3 R7, PT, PT, R7, 0x1, RZ ;  /* 0x0000000107077810 */ /* 0x000fe20007ffe0ff */
[----:B------:R-:W-:Y:S01]  /*0a20*/  UISETP.NE.AND UP0, UPT, UR4, URZ, UPT ;  /* 0x000000ff0400728c */ /* 0x000fe2000bf05270 */
[----:B0-----:R-:W-:Y:S01]  /*0a30*/  IADD3.X R5, PT, PT, RZ, R5, RZ, P0, !PT ;  /* 0x00000005ff057210 */ /* 0x001fe200007fe4ff */
[----:B--2---:R-:W-:-:S07]  /*0a40*/  FFMA R15, R2, R4, R15 ;  /* 0x00000004020f7223 */ /* 0x004fce000000000f */
[----:B------:R-:W-:Y:S05]  /*0a50*/  BRA.U UP0, `(.L_x_5) ;  /* 0xfffffffd00d47547 */ /* 0x000fea000b83ffff */
.L_x_0:
[----:B------:R-:W0:Y:S08]  /*0a60*/  LDC.64 R2, c[0x0][0x390] ;  /* 0x0000e400ff027b82 */ /* 0x000e300000000a00 */
[----:B------:R-:W1:Y:S01]  /*0a70*/  LDC.64 R4, c[0x0][0x398] ;  /* 0x0000e600ff047b82 */ /* 0x000e620000000a00 */
[----:B0-----:R-:W-:-:S06]  /*0a80*/  IMAD.WIDE R2, R0, 0x4, R2 ;  /* 0x0000000400027825 */ /* 0x001fcc00078e0202 */
[----:B------:R-:W2:Y:S01]  /*0a90*/  LDG.E R2, desc[UR12][R2.64] ;  /* 0x0000000c02027981 */ /* 0x000ea2000c1e1900 */
[----:B-1----:R-:W-:-:S04]  /*0aa0*/  IMAD.WIDE R4, R0, 0x4, R4 ;  /* 0x0000000400047825 */ /* 0x002fc800078e0204 */
[----:B--2---:R-:W-:-:S05]  /*0ab0*/  FADD R15, R2, R15 ;  /* 0x0000000f020f7221 */ /* 0x004fca0000000000 */
[----:B------:R-:W-:Y:S01]  /*0ac0*/  STG.E desc[UR12][R4.64], R15 ;  /* 0x0000000f04007986 */ /* 0x000fe2000c10190c */
[----:B------:R-:W-:Y:S05]  /*0ad0*/  EXIT ;  /* 0x000000000000794d */ /* 0x000fea0003800000 */
.L_x_6:
[----:B------:R-:W-:-:S00]  /*0ae0*/  BRA `(.L_x_6) ;  /* 0xfffffffc00fc7947 */ /* 0x000fc0000383ffff */
[----:B------:R-:W-:-:S00]  /*0af0*/  NOP ;  /* 0x0000000000007918 */ /* 0x000fc00000000000 */
        /* <DEDUP_REMOVED lines=8> */
.L_x_18:


//--------------------- .text._Z18cudaAveragePoolingPfS_iii --------------------------
	.section	.text._Z18cudaAveragePoolingPfS_iii,"ax",@progbits
	.align	128
        .global         _Z18cudaAveragePoolingPfS_iii
        .type           _Z18cudaAveragePoolingPfS_iii,@function
        .size           _Z18cudaAveragePoolingPfS_iii,(.L_x_19 - _Z18cudaAveragePoolingPfS_iii)
        .other          _Z18cudaAveragePoolingPfS_iii,@"STO_CUDA_ENTRY STV_DEFAULT"
_Z18cudaAveragePoolingPfS_iii:
.text._Z18cudaAveragePoolingPfS_iii:
[----:B------:R-:W-:Y:S01]  /*0000*/  LDC R1, c[0x0][0x37c] ;  /* 0x0000df00ff017b82 */ /* 0x000fe20000000800 */
[----:B------:R-:W0:Y:S07]  /*0010*/  S2R R9, SR_TID.Y ;  /* 0x0000000000097919 */ /* 0x000e2e0000002200 */
[----:B------:R-:W1:Y:S01]  /*0020*/  LDC.64 R2, c[0x0][0x390] ;  /* 0x0000e400ff027b82 */ /* 0x000e620000000a00 */
[----:B------:R-:W2:Y:S07]  /*0030*/  S2R R7, SR_TID.X ;  /* 0x0000000000077919 */ /* 0x000eae0000002100 */
[----:B------:R-:W2:Y:S08]  /*0040*/  LDC R8, c[0x0][0x360] ;  /* 0x0000d800ff087b82 */ /* 0x000eb00000000800 */
[----:B------:R-:W0:Y:S08]  /*0050*/  S2UR UR5, SR_CTAID.Y ;  /* 0x00000000000579c3 */ /* 0x000e300000002600 */
[----:B------:R-:W0:Y:S01]  /*0060*/  LDC R0, c[0x0][0x364] ;  /* 0x0000d900ff007b82 */ /* 0x000e220000000800 */
[----:B-1----:R-:W-:-:S02]  /*0070*/  LEA.HI R5, R3, R3, RZ, 0x1 ;  /* 0x0000000303057211 */ /* 0x002fc400078f08ff */
[----:B------:R-:W-:Y:S02]  /*0080*/  LEA.HI R4, R2, R2, RZ, 0x1 ;  /* 0x0000000202047211 */ /* 0x000fe400078f08ff */
[----:B------:R-:W-:-:S03]  /*0090*/  SHF.R.S32.HI R11, RZ, 0x1, R5 ;  /* 0x00000001ff0b7819 */ /* 0x000fc60000011405 */
[----:B------:R-:W2:Y:S08]  /*00a0*/  S2UR UR4, SR_CTAID.X ;  /* 0x00000000000479c3 */ /* 0x000eb00000002500 */
[----:B------:R-:W1:Y:S08]  /*00b0*/  S2UR UR6, SR_CTAID.Z ;  /* 0x00000000000679c3 */ /* 0x000e700000002700 */
[----:B------:R-:W1:Y:S01]  /*00c0*/  LDC R6, c[0x0][0x398] ;  /* 0x0000e600ff067b82 */ /* 0x000e620000000800 */
[----:B0-----:R-:W-:Y:S01]  /*00d0*/  IMAD R0, R0, UR5, R9 ;  /* 0x0000000500007c24 */ /* 0x001fe2000f8e0209 */
[----:B------:R-:W-:-:S04]  /*00e0*/  SHF.R.S32.HI R9, RZ, 0x1, R4 ;  /* 0x00000001ff097819 */ /* 0x000fc80000011404 */
[----:B------:R-:W-:Y:S01]  /*00f0*/  ISETP.GE.AND P0, PT, R0, R11, PT ;  /* 0x0000000b0000720c */ /* 0x000fe20003f06270 */
[----:B--2---:R-:W-:-:S05]  /*0100*/  IMAD R8, R8, UR4, R7 ;  /* 0x0000000408087c24 */ /* 0x004fca000f8e0207 */
[----:B------:R-:W-:-:S04]  /*0110*/  ISETP.GE.OR P0, PT, R8, R9, P0 ;  /* 0x000000090800720c */ /* 0x000fc80000706670 */
[----:B-1----:R-:W-:-:S13]  /*0120*/  ISETP.LE.OR P0, PT, R6, UR6, P0 ;  /* 0x0000000606007c0c */ /* 0x002fda0008703670 */
[----:B------:R-:W-:Y:S05]  /*0130*/  @P0 EXIT ;  /* 0x000000000000094d */ /* 0x000fea0003800000 */
[----:B------:R-:W0:Y:S01]  /*0140*/  LDC.64 R4, c[0x0][0x380] ;  /* 0x0000e000ff047b82 */ /* 0x000e220000000a00 */
[----:B------:R-:W1:Y:S01]  /*0150*/  LDCU.64 UR4, c[0x0][0x358] ;  /* 0x00006b00ff0477ac */ /* 0x000e620008000a00 */
[----:B------:R-:W-:Y:S02]  /*0160*/  SHF.L.U32 R6, R8, 0x1, RZ ;  /* 0x0000000108067819 */ /* 0x000fe400000006ff */
[----:B------:R-:W-:-:S03]  /*0170*/  SHF.L.U32 R7, R0, 0x1, RZ ;  /* 0x0000000100077819 */ /* 0x000fc600000006ff */
[----:B------:R-:W-:-:S04]  /*0180*/  IMAD R6, R3, UR6, R6 ;  /* 0x0000000603067c24 */ /* 0x000fc8000f8e0206 */
[----:B------:R-:W-:-:S04]  /*0190*/  IMAD R7, R6, R2, R7 ;  /* 0x0000000206077224 */ /* 0x000fc800078e0207 */
[----:B0-----:R-:W-:-:S05]  /*01a0*/  IMAD.WIDE R4, R7, 0x4, R4 ;  /* 0x0000000407047825 */ /* 0x001fca00078e0204 */
[----:B-1----:R-:W2:Y:S01]  /*01b0*/  LDG.E R10, desc[UR4][R4.64] ;  /* 0x00000004040a7981 */ /* 0x002ea2000c1e1900 */
[----:B------:R-:W-:Y:S02]  /*01c0*/  IMAD.WIDE R6, R2, 0x4, R4 ;  /* 0x0000000402067825 */ /* 0x000fe400078e0204 */
[----:B------:R-:W0:Y:S01]  /*01d0*/  LDC.64 R2, c[0x0][0x388] ;  /* 0x0000e200ff027b82 */ /* 0x000e220000000a00 */
[----:B------:R-:W3:Y:S04]  /*01e0*/  LDG.E R13, desc[UR4][R4.64+0x4] ;  /* 0x00000404040d7981 */ /* 0x000ee8000c1e1900 */
[----:B------:R-:W4:Y:S04]  /*01f0*/  LDG.E R15, desc[UR4][R6.64] ;  /* 0x00000004060f7981 */ /* 0x000f28000c1e1900 */
[----:B------:R-:W5:Y:S01]  /*0200*/  LDG.E R17, desc[UR4][R6.64+0x4] ;  /* 0x0000040406117981 */ /* 0x000f62000c1e1900 */
[----:B------:R-:W-:-:S04]  /*0210*/  IMAD R8, R11, UR6, R8 ;  /* 0x000000060b087c24 */ /* 0x000fc8000f8e0208 */
[----:B------:R-:W-:-:S04]  /*0220*/  IMAD R9, R9, R8, R0 ;  /* 0x0000000809097224 */ /* 0x000fc800078e0200 */
[----:B0-----:R-:W-:-:S04]  /*0230*/  IMAD.WIDE R2, R9, 0x4, R2 ;  /* 0x0000000409027825 */ /* 0x001fc800078e0202 */
[----:B--2---:R-:W-:-:S04]  /*0240*/  FADD R10, RZ, R10 ;  /* 0x0000000aff0a7221 */ /* 0x004fc80000000000 */
[----:B---3--:R-:W-:-:S04]  /*0250*/  FADD R10, R10, R13 ;  /* 0x0000000d0a0a7221 */ /* 0x008fc80000000000 */
[----:B----4-:R-:W-:-:S04]  /*0260*/  FADD R10, R10, R15 ;  /* 0x0000000f0a0a7221 */ /* 0x010fc80000000000 */
[----:B-----5:R-:W-:-:S04]  /*0270*/  FADD R10, R10, R17 ;  /* 0x000000110a0a7221 */ /* 0x020fc80000000000 */
[----:B------:R-:W-:-:S05]  /*0280*/  FMUL R5, R10, 0.25 ;  /* 0x3e8000000a057820 */ /* 0x000fca0000400000 */
[----:B------:R-:W-:Y:S01]  /*0290*/  STG.E desc[UR4][R2.64], R5 ;  /* 0x0000000502007986 */ /* 0x000fe2000c101904 */
[----:B------:R-:W-:Y:S05]  /*02a0*/  EXIT ;  /* 0x000000000000794d */ /* 0x000fea0003800000 */
.L_x_7:
        /* <DEDUP_REMOVED lines=13> */
.L_x_19:


//--------------------- .text._Z13cudaApplyTanhPfS_i --------------------------
	.section	.text._Z13cudaApplyTanhPfS_i,"ax",@progbits
	.align	128
        .global         _Z13cudaApplyTanhPfS_i
        .type           _Z13cudaApplyTanhPfS_i,@function
        .size           _Z13cudaApplyTanhPfS_i,(.L_x_20 - _Z13cudaApplyTanhPfS_i)
        .other          _Z13cudaApplyTanhPfS_i,@"STO_CUDA_ENTRY STV_DEFAULT"
_Z13cudaApplyTanhPfS_i:
.text._Z13cudaApplyTanhPfS_i:
        /* <DEDUP_REMOVED lines=8> */
[----:B------:R-:W0:Y:S01]  /*0080*/  LDC.64 R2, c[0x0][0x380] ;  /* 0x0000e000ff027b82 */ /* 0x000e220000000a00 */
[----:B------:R-:W1:Y:S07]  /*0090*/  LDCU.64 UR4, c[0x0][0x358] ;  /* 0x00006b00ff0477ac */ /* 0x000e6e0008000a00 */
[----:B------:R-:W2:Y:S01]  /*00a0*/  LDC.64 R4, c[0x0][0x388] ;  /* 0x0000e200ff047b82 */ /* 0x000ea20000000a00 */
[----:B0-----:R-:W-:-:S05]  /*00b0*/  IMAD.WIDE R2, R7, 0x4, R2 ;  /* 0x0000000407027825 */ /* 0x001fca00078e0202 */
[----:B-1----:R2:W3:Y:S01]  /*00c0*/  LDG.E R6, desc[UR4][R2.64] ;  /* 0x0000000402067981 */ /* 0x0024e2000c1e1900 */
[----:B------:R-:W-:Y:S01]  /*00d0*/  MOV R10, 0x3c80f082 ;  /* 0x3c80f082000a7802 */ /* 0x000fe20000000f00 */
[----:B------:R-:W-:Y:S02]  /*00e0*/  HFMA2 R9, -RZ, RZ, 1.875, 0 ;  /* 0x3f800000ff097431 */ /* 0x000fe400000001ff */
[----:B--2---:R-:W-:-:S04]  /*00f0*/  IMAD.WIDE R2, R7, 0x4, R4 ;  /* 0x0000000407027825 */ /* 0x004fc800078e0204 */
[C---:B---3--:R-:W-:Y:S01]  /*0100*/  FMUL R0, |R6|.reuse, 2.8853900432586669922 ;  /* 0x4038aa3b06007820 */ /* 0x048fe20000400200 */
[C---:B------:R-:W-:Y:S01]  /*0110*/  FMUL R11, R6.reuse, R6 ;  /* 0x00000006060b7220 */ /* 0x040fe20000400000 */
[C---:B------:R-:W-:Y:S02]  /*0120*/  FSETP.GE.AND P1, PT, |R6|.reuse, 0.60000002384185791016, PT ;  /* 0x3f19999a0600780b */ /* 0x040fe40003f26200 */
[----:B------:R-:W-:Y:S01]  /*0130*/  FSETP.GE.AND P0, PT, |R6|, 9.010913848876953125, PT ;  /* 0x41102cb40600780b */ /* 0x000fe20003f06200 */
[C---:B------:R-:W-:Y:S01]  /*0140*/  FFMA R10, R11.reuse, R10, -0.052303962409496307373 ;  /* 0xbd563cae0b0a7423 */ /* 0x040fe2000000000a */
[----:B------:R-:W0:Y:S02]  /*0150*/  MUFU.EX2 R0, R0 ;  /* 0x0000000000007308 */ /* 0x000e240000000800 */
[----:B0-----:R-:W-:Y:S01]  /*0160*/  FADD R8, R0, 1 ;  /* 0x3f80000000087421 */ /* 0x001fe20000000000 */
[----:B------:R-:W-:-:S04]  /*0170*/  FFMA R0, R11, R10, 0.1331529766321182251 ;  /* 0x3e0859410b007423 */ /* 0x000fc8000000000a */
[C---:B------:R-:W-:Y:S01]  /*0180*/  FFMA R0, R11.reuse, R0, -0.33332768082618713379 ;  /* 0xbeaaa9ed0b007423 */ /* 0x040fe20000000000 */
[----:B------:R-:W0:Y:S03]  /*0190*/  MUFU.RCP R8, R8 ;  /* 0x0000000800087308 */ /* 0x000e260000001000 */
[----:B------:R-:W-:Y:S01]  /*01a0*/  FFMA R11, R11, R0, RZ ;  /* 0x000000000b0b7223 */ /* 0x000fe200000000ff */
[----:B0-----:R-:W-:-:S05]  /*01b0*/  FFMA R9, R8, -2, R9 ;  /* 0xc000000008097823 */ /* 0x001fca0000000009 */
[----:B------:R-:W-:-:S04]  /*01c0*/  FSEL R9, R9, 1, !P0 ;  /* 0x3f80000009097808 */ /* 0x000fc80004000000 */
[--C-:B------:R-:W-:Y:S01]  /*01d0*/  LOP3.LUT R9, R9, 0x80000000, R6.reuse, 0xb8, !PT ;  /* 0x8000000009097812 */ /* 0x100fe200078eb806 */
[----:B------:R-:W-:-:S05]  /*01e0*/  @!P1 FFMA R9, R6, R11, R6 ;  /* 0x0000000b06099223 */ /* 0x000fca0000000006 */
[----:B------:R-:W-:Y:S01]  /*01f0*/  STG.E desc[UR4][R2.64], R9 ;  /* 0x0000000902007986 */ /* 0x000fe2000c101904 */
[----:B------:R-:W-:Y:S05]  /*0200*/  EXIT ;  /* 0x000000000000794d */ /* 0x000fea0003800000 */
.L_x_8:
        /* <DEDUP_REMOVED lines=15> */
.L_x_20:


//--------------------- .text._Z17cudaConvolution2dPfS_S_iii --------------------------
	.section	.text._Z17cudaConvolution2dPfS_S_iii,"ax",@progbits
	.align	128
        .global         _Z17cudaConvolution2dPfS_S_iii
        .type           _Z17cudaConvolution2dPfS_S_iii,@function
        .size           _Z17cudaConvolution2dPfS_S_iii,(.L_x_21 - _Z17cudaConvolution2dPfS_S_iii)
        .other          _Z17cudaConvolution2dPfS_S_iii,@"STO_CUDA_ENTRY STV_DEFAULT"
_Z17cudaConvolution2dPfS_S_iii:
.text._Z17cudaConvolution2dPfS_S_iii:
[----:B------:R-:W-:Y:S01]  /*0000*/  LDC R1, c[0x0][0x37c] ;  /* 0x0000df00ff017b82 */ /* 0x000fe20000000800 */
[----:B------:R-:W0:Y:S07]  /*0010*/  S2R R5, SR_TID.X ;  /* 0x0000000000057919 */ /* 0x000e2e0000002100 */
[----:B------:R-:W0:Y:S01]  /*0020*/  LDC R0, c[0x0][0x360] ;  /* 0x0000d800ff007b82 */ /* 0x000e220000000800 */
[----:B------:R-:W1:Y:S07]  /*0030*/  S2R R4, SR_TID.Y ;  /* 0x0000000000047919 */ /* 0x000e6e0000002200 */
[----:B------:R-:W0:Y:S08]  /*0040*/  S2UR UR4, SR_CTAID.X ;  /* 0x00000000000479c3 */ /* 0x000e300000002500 */
[----:B------:R-:W1:Y:S08]  /*0050*/  S2UR UR5, SR_CTAID.Y ;  /* 0x00000000000579c3 */ /* 0x000e700000002600 */
[----:B------:R-:W1:Y:S08]  /*0060*/  LDC R7, c[0x0][0x364] ;  /* 0x0000d900ff077b82 */ /* 0x000e700000000800 */
[----:B------:R-:W2:Y:S01]  /*0070*/  LDC.64 R2, c[0x0][0x398] ;  /* 0x0000e600ff027b82 */ /* 0x000ea20000000a00 */
[----:B0-----:R-:W-:-:S07]  /*0080*/  IMAD R0, R0, UR4, R5 ;  /* 0x0000000400007c24 */ /* 0x001fce000f8e0205 */
[----:B------:R-:W0:Y:S08]  /*0090*/  S2UR UR6, SR_CTAID.Z ;  /* 0x00000000000679c3 */ /* 0x000e300000002700 */
[----:B------:R-:W0:Y:S01]  /*00a0*/  LDC R6, c[0x0][0x3a0] ;  /* 0x0000e800ff067b82 */ /* 0x000e220000000800 */
[----:B-1----:R-:W-:Y:S01]  /*00b0*/  IMAD R7, R7, UR5, R4 ;  /* 0x0000000507077c24 */ /* 0x002fe2000f8e0204 */
[----:B--2---:R-:W-:-:S04]  /*00c0*/  IADD3 R5, PT, PT, R2, 0x1, -R3 ;  /* 0x0000000102057810 */ /* 0x004fc80007ffe803 */
[----:B------:R-:W-:-:S04]  /*00d0*/  VIMNMX R2, PT, PT, R0, R7, !PT ;  /* 0x0000000700027248 */ /* 0x000fc80007fe0100 */
[----:B------:R-:W-:-:S04]  /*00e0*/  ISETP.GE.AND P0, PT, R2, R5, PT ;  /* 0x000000050200720c */ /* 0x000fc80003f06270 */
[----:B0-----:R-:W-:-:S13]  /*00f0*/  ISETP.LE.OR P0, PT, R6, UR6, P0 ;  /* 0x0000000606007c0c */ /* 0x001fda0008703670 */
[----:B------:R-:W-:Y:S05]  /*0100*/  @P0 EXIT ;  /* 0x000000000000094d */ /* 0x000fea0003800000 */
[----:B------:R-:W-:Y:S01]  /*0110*/  ISETP.GE.AND P0, PT, R3, 0x1, PT ;  /* 0x000000010300780c */ /* 0x000fe20003f06270 */
[C---:B------:R-:W-:Y:S01]  /*0120*/  IMAD R6, R5.reuse, UR6, R0 ;  /* 0x0000000605067c24 */ /* 0x040fe2000f8e0200 */
[----:B------:R-:W0:Y:S01]  /*0130*/  LDCU.64 UR8, c[0x0][0x358] ;  /* 0x00006b00ff0877ac */ /* 0x000e220008000a00 */
[----:B------:R-:W-:Y:S02]  /*0140*/  HFMA2 R14, -RZ, RZ, 0, 0 ;  /* 0x00000000ff0e7431 */ /* 0x000fe400000001ff */
[----:B------:R-:W-:-:S08]  /*0150*/  IMAD R6, R5, R6, RZ ;  /* 0x0000000605067224 */ /* 0x000fd000078e02ff */
[----:B------:R-:W-:Y:S05]  /*0160*/  @!P0 BRA `(.L_x_9) ;  /* 0x00000008007c8947 */ /* 0x000fea0003800000 */
[C---:B------:R-:W-:Y:S01]  /*0170*/  LOP3.LUT R8, R3.reuse, 0x7ffffff0, RZ, 0xc0, !PT ;  /* 0x7ffffff003087812 */ /* 0x040fe200078ec0ff */
[----:B------:R-:W-:Y:S01]  /*0180*/  UMOV UR4, URZ ;  /* 0x000000ff00047c82 */ /* 0x000fe20008000000 */
[C---:B------:R-:W-:Y:S02]  /*0190*/  LOP3.LUT R22, R3.reuse, 0xf, RZ, 0xc0, !PT ;  /* 0x0000000f03167812 */ /* 0x040fe400078ec0ff */
[C---:B------:R-:W-:Y:S02]  /*01a0*/  LOP3.LUT R24, R3.reuse, 0x7, RZ, 0xc0, !PT ;  /* 0x0000000703187812 */ /* 0x040fe400078ec0ff */
[----:B------:R-:W-:Y:S02]  /*01b0*/  LOP3.LUT R10, R3, 0x3, RZ, 0xc0, !PT ;  /* 0x00000003030a7812 */ /* 0x000fe400078ec0ff */
[----:B------:R-:W-:Y:S02]  /*01c0*/  MOV R14, RZ ;  /* 0x000000ff000e7202 */ /* 0x000fe40000000f00 */
[----:B------:R-:W-:-:S07]  /*01d0*/  IADD3 R11, PT, PT, -R8, RZ, RZ ;  /* 0x000000ff080b7210 */ /* 0x000fce0007ffe1ff */
.L_x_15:
[----:B------:R-:W1:Y:S01]  /*01e0*/  LDCU.64 UR10, c[0x0][0x398] ;  /* 0x00007300ff0a77ac */ /* 0x000e620008000a00 */
[----:B------:R-:W-:Y:S02]  /*01f0*/  IADD3 R12, PT, PT, R0, UR4, RZ ;  /* 0x00000004000c7c10 */ /* 0x000fe4000fffe0ff */
[----:B------:R-:W-:Y:S01]  /*0200*/  MOV R9, RZ ;  /* 0x000000ff00097202 */ /* 0x000fe20000000f00 */
[----:B-1----:R-:W-:Y:S02]  /*0210*/  UISETP.GE.U32.AND UP0, UPT, UR11, 0x10, UPT ;  /* 0x000000100b00788c */ /* 0x002fe4000bf06070 */
[----:B------:R-:W-:Y:S01]  /*0220*/  IMAD R12, R12, UR10, R7 ;  /* 0x0000000a0c0c7c24 */ /* 0x000fe2000f8e0207 */
[----:B------:R-:W-:Y:S02]  /*0230*/  UIMAD UR5, UR6, UR11, UR4 ;  /* 0x0000000b060572a4 */ /* 0x000fe4000f8e0204 */
[----:B------:R-:W-:Y:S02]  /*0240*/  UIADD3 UR4, UPT, UPT, UR4, 0x1, URZ ;  /* 0x0000000104047890 */ /* 0x000fe4000fffe0ff */
[----:B------:R-:W-:-:S02]  /*0250*/  UIMAD UR5, UR5, UR11, URZ ;  /* 0x0000000b050572a4 */ /* 0x000fc4000f8e02ff */
[----:B------:R-:W-:Y:S01]  /*0260*/  UISETP.NE.AND UP1, UPT, UR4, UR11, UPT ;  /* 0x0000000b0400728c */ /* 0x000fe2000bf25270 */
[----:B------:R-:W-:Y:S10]  /*0270*/  BRA.U !UP0, `(.L_x_10) ;  /* 0x0000000108f47547 */ /* 0x000ff4000b800000 */
[----:B------:R-:W-:Y:S02]  /*0280*/  MOV R9, UR5 ;  /* 0x0000000500097c02 */ /* 0x000fe40008000f00 */
[----:B------:R-:W-:Y:S02]  /*0290*/  MOV R15, R12 ;  /* 0x0000000c000f7202 */ /* 0x000fe40000000f00 */
[----:B------:R-:W-:-:S07]  /*02a0*/  MOV R13, R11 ;  /* 0x0000000b000d7202 */ /* 0x000fce0000000f00 */
.L_x_11:
[----:B------:R-:W1:Y:S08]  /*02b0*/  LDC.64 R2, c[0x0][0x380] ;  /* 0x0000e000ff027b82 */ /* 0x000e700000000a00 */
[----:B------:R-:W2:Y:S01]  /*02c0*/  LDC.64 R4, c[0x0][0x388] ;  /* 0x0000e200ff047b82 */ /* 0x000ea20000000a00 */
[----:B-1----:R-:W-:-:S05]  /*02d0*/  IMAD.WIDE R2, R15, 0x4, R2 ;  /* 0x000000040f027825 */ /* 0x002fca00078e0202 */
[----:B0-----:R-:W3:Y:S01]  /*02e0*/  LDG.E R19, desc[UR8][R2.64] ;  /* 0x0000000802137981 */ /* 0x001ee2000c1e1900 */
[----:B--2---:R-:W-:-:S03]  /*02f0*/  IMAD.WIDE R4, R9, 0x4, R4 ;  /* 0x0000000409047825 */ /* 0x004fc600078e0204 */
[----:B------:R-:W2:Y:S04]  /*0300*/  LDG.E R23, desc[UR8][R2.64+0x4] ;  /* 0x0000040802177981 */ /* 0x000ea8000c1e1900 */
[----:B------:R-:W3:Y:S04]  /*0310*/  LDG.E R16, desc[UR8][R4.64] ;  /* 0x0000000804107981 */ /* 0x000ee8000c1e1900 */
[----:B------:R-:W2:Y:S04]  /*0320*/  LDG.E R26, desc[UR8][R4.64+0x4] ;  /* 0x00000408041a7981 */ /* 0x000ea8000c1e1900 */
[----:B------:R-:W4:Y:S04]  /*0330*/  LDG.E R18, desc[UR8][R2.64+0x8] ;  /* 0x0000080802127981 */ /* 0x000f28000c1e1900 */
[----:B------:R-:W4:Y:S04]  /*0340*/  LDG.E R21, desc[UR8][R4.64+0x8] ;  /* 0x0000080804157981 */ /* 0x000f28000c1e1900 */
[----:B------:R-:W5:Y:S04]  /*0350*/  LDG.E R20, desc[UR8][R2.64+0xc] ;  /* 0x00000c0802147981 */ /* 0x000f68000c1e1900 */
[----:B------:R-:W5:Y:S04]  /*0360*/  LDG.E R17, desc[UR8][R4.64+0xc] ;  /* 0x00000c0804117981 */ /* 0x000f68000c1e1900 */
[----:B------:R-:W5:Y:S04]  /*0370*/  LDG.E R25, desc[UR8][R4.64+0x10] ;  /* 0x0000100804197981 */ /* 0x000f68000c1e1900 */
[----:B------:R-:W5:Y:S04]  /*0380*/  LDG.E R27, desc[UR8][R4.64+0x38] ;  /* 0x00003808041b7981 */ /* 0x000f68000c1e1900 */
[----:B------:R-:W5:Y:S01]  /*0390*/  LDG.E R28, desc[UR8][R4.64+0x3c] ;  /* 0x00003c08041c7981 */ /* 0x000f62000c1e1900 */
[----:B---3--:R-:W-:-:S03]  /*03a0*/  FFMA R16, R19, R16, R14 ;  /* 0x0000001013107223 */ /* 0x008fc6000000000e */
[----:B------:R-:W3:Y:S01]  /*03b0*/  LDG.E R14, desc[UR8][R2.64+0x10] ;  /* 0x00001008020e7981 */ /* 0x000ee2000c1e1900 */
[----:B--2---:R-:W-:-:S03]  /*03c0*/  FFMA R23, R23, R26, R16 ;  /* 0x0000001a17177223 */ /* 0x004fc60000000010 */
[----:B------:R-:W2:Y:S04]  /*03d0*/  LDG.E R16, desc[UR8][R2.64+0x14] ;  /* 0x0000140802107981 */ /* 0x000ea8000c1e1900 */
[----:B------:R-:W2:Y:S01]  /*03e0*/  LDG.E R19, desc[UR8][R4.64+0x14] ;  /* 0x0000140804137981 */ /* 0x000ea2000c1e1900 */
[----:B----4-:R-:W-:-:S03]  /*03f0*/  FFMA R23, R18, R21, R23 ;  /* 0x0000001512177223 */ /* 0x010fc60000000017 */
[----:B------:R-:W4:Y:S04]  /*0400*/  LDG.E R18, desc[UR8][R2.64+0x18] ;  /* 0x0000180802127981 */ /* 0x000f28000c1e1900 */
[----:B------:R-:W4:Y:S01]  /*0410*/  LDG.E R21, desc[UR8][R4.64+0x18] ;  /* 0x0000180804157981 */ /* 0x000f22000c1e1900 */
[----:B-----5:R-:W-:-:S03]  /*0420*/  FFMA R17, R20, R17, R23 ;  /* 0x0000001114117223 */ /* 0x020fc60000000017 */
[----:B------:R-:W5:Y:S04]  /*0430*/  LDG.E R20, desc[UR8][R2.64+0x1c] ;  /* 0x00001c0802147981 */ /* 0x000f68000c1e1900 */
[----:B------:R-:W5:Y:S04]  /*0440*/  LDG.E R23, desc[UR8][R4.64+0x1c] ;  /* 0x00001c0804177981 */ /* 0x000f68000c1e1900 */
[----:B------:R-:W5:Y:S01]  /*0450*/  LDG.E R26, desc[UR8][R4.64+0x34] ;  /* 0x00003408041a7981 */ /* 0x000f62000c1e1900 */
[----:B---3--:R-:W-:-:S03]  /*0460*/  FFMA R25, R14, R25, R17 ;  /* 0x000000190e197223 */ /* 0x008fc60000000011 */
[----:B------:R-:W3:Y:S04]  /*0470*/  LDG.E R14, desc[UR8][R2.64+0x20] ;  /* 0x00002008020e7981 */ /* 0x000ee8000c1e1900 */
        /* <DEDUP_REMOVED lines=9> */
[----:B------:R-:W5:Y:S01]  /*0510*/  LDG.E R23, desc[UR8][R4.64+0x2c] ;  /* 0x00002c0804177981 */ /* 0x000f62000c1e1900 */
[----:B---3--:R-:W-:-:S03]  /*0520*/  FFMA R25, R14, R17, R25 ;  /* 0x000000110e197223 */ /* 0x008fc60000000019 */
[----:B------:R-:W3:Y:S04]  /*0530*/  LDG.E R14, desc[UR8][R2.64+0x30] ;  /* 0x00003008020e7981 */ /* 0x000ee8000c1e1900 */
[----:B------:R-:W3:Y:S01]  /*0540*/  LDG.E R17, desc[UR8][R4.64+0x30] ;  /* 0x0000300804117981 */ /* 0x000ee2000c1e1900 */
[----:B--2---:R-:W-:-:S03]  /*0550*/  FFMA R29, R16, R19, R25 ;  /* 0x00000013101d7223 */ /* 0x004fc60000000019 */
[----:B------:R-:W2:Y:S04]  /*0560*/  LDG.E R19, desc[UR8][R2.64+0x34] ;  /* 0x0000340802137981 */ /* 0x000ea8000c1e1900 */
[----:B------:R-:W2:Y:S04]  /*0570*/  LDG.E R16, desc[UR8][R2.64+0x38] ;  /* 0x0000380802107981 */ /* 0x000ea8000c1e1900 */
[----:B------:R-:W2:Y:S01]  /*0580*/  LDG.E R25, desc[UR8][R2.64+0x3c] ;  /* 0x00003c0802197981 */ /* 0x000ea2000c1e1900 */
[----:B----4-:R-:W-:Y:S01]  /*0590*/  FFMA R21, R21, R18, R29 ;  /* 0x0000001215157223 */ /* 0x010fe2000000001d */
[----:B------:R-:W-:-:S03]  /*05a0*/  IADD3 R13, PT, PT, R13, 0x10, RZ ;  /* 0x000000100d0d7810 */ /* 0x000fc60007ffe0ff */
[----:B-----5:R-:W-:Y:S01]  /*05b0*/  FFMA R21, R20, R23, R21 ;  /* 0x0000001714157223 */ /* 0x020fe20000000015 */
[----:B------:R-:W-:Y:S02]  /*05c0*/  ISETP.NE.AND P0, PT, R13, RZ, PT ;  /* 0x000000ff0d00720c */ /* 0x000fe40003f05270 */
[----:B------:R-:W-:Y:S02]  /*05d0*/  IADD3 R15, PT, PT, R15, 0x10, RZ ;  /* 0x000000100f0f7810 */ /* 0x000fe40007ffe0ff */
[----:B------:R-:W-:Y:S01]  /*05e0*/  IADD3 R9, PT, PT, R9, 0x10, RZ ;  /* 0x0000001009097810 */ /* 0x000fe20007ffe0ff */
[----:B---3--:R-:W-:-:S04]  /*05f0*/  FFMA R14, R14, R17, R21 ;  /* 0x000000110e0e7223 */ /* 0x008fc80000000015 */
[----:B--2---:R-:W-:-:S04]  /*0600*/  FFMA R19, R19, R26, R14 ;  /* 0x0000001a13137223 */ /* 0x004fc8000000000e */
[----:B------:R-:W-:-:S04]  /*0610*/  FFMA R16, R16, R27, R19 ;  /* 0x0000001b10107223 */ /* 0x000fc80000000013 */
[----:B------:R-:W-:Y:S01]  /*0620*/  FFMA R14, R25, R28, R16 ;  /* 0x0000001c190e7223 */ /* 0x000fe20000000010 */
[----:B------:R-:W-:Y:S06]  /*0630*/  @P0 BRA `(.L_x_11) ;  /* 0xfffffffc001c0947 */ /* 0x000fec000383ffff */
[----:B------:R-:W-:-:S07]  /*0640*/  MOV R9, R8 ;  /* 0x0000000800097202 */ /* 0x000fce0000000f00 */
.L_x_10:
[----:B------:R-:W-:-:S13]  /*0650*/  ISETP.NE.AND P0, PT, R22, RZ, PT ;  /* 0x000000ff1600720c */ /* 0x000fda0003f05270 */
[----:B------:R-:W-:Y:S05]  /*0660*/  @!P0 BRA `(.L_x_12) ;  /* 0x0000000400388947 */ /* 0x000fea0003800000 */
[----:B------:R-:W-:Y:S02]  /*0670*/  IADD3 R2, PT, PT, R22, -0x1, RZ ;  /* 0xffffffff16027810 */ /* 0x000fe40007ffe0ff */
[----:B------:R-:W-:Y:S02]  /*0680*/  ISETP.NE.AND P1, PT, R24, RZ, PT ;  /* 0x000000ff1800720c */ /* 0x000fe40003f25270 */
[----:B------:R-:W-:-:S13]  /*0690*/  ISETP.GE.U32.AND P0, PT, R2, 0x7, PT ;  /* 0x000000070200780c */ /* 0x000fda0003f06070 */
[----:B------:R-:W-:Y:S05]  /*06a0*/  @!P0 BRA `(.L_x_13) ;  /* 0x00000000007c8947 */ /* 0x000fea0003800000 */
[----:B------:R-:W1:Y:S01]  /*06b0*/  LDC.64 R2, c[0x0][0x380] ;  /* 0x0000e000ff027b82 */ /* 0x000e620000000a00 */
[----:B------:R-:W-:Y:S02]  /*06c0*/  IADD3 R13, PT, PT, R12, R9, RZ ;  /* 0x000000090c0d7210 */ /* 0x000fe40007ffe0ff */
[----:B------:R-:W-:-:S05]  /*06d0*/  IADD3 R15, PT, PT, R9, UR5, RZ ;  /* 0x00000005090f7c10 */ /* 0x000fca000fffe0ff */
        /* <DEDUP_REMOVED lines=15> */
[----:B------:R-:W5:Y:S01]  /*07d0*/  LDG.E R27, desc[UR8][R4.64+0x1c] ;  /* 0x00001c08041b7981 */ /* 0x000f62000c1e1900 */
[----:B---3--:R-:W-:-:S03]  /*07e0*/  FFMA R29, R19, R21, R14 ;  /* 0x00000015131d7223 */ /* 0x008fc6000000000e */
[----:B------:R-:W3:Y:S04]  /*07f0*/  LDG.E R21, desc[UR8][R2.64+0x10] ;  /* 0x0000100802157981 */ /* 0x000ee8000c1e1900 */
[----:B------:R-:W3:Y:S04]  /*0800*/  LDG.E R19, desc[UR8][R2.64+0x14] ;  /* 0x0000140802137981 */ /* 0x000ee8000c1e1900 */
[----:B------:R-:W3:Y:S01]  /*0810*/  LDG.E R14, desc[UR8][R2.64+0x18] ;  /* 0x00001808020e7981 */ /* 0x000ee2000c1e1900 */
[----:B--2---:R-:W-:-:S04]  /*0820*/  FFMA R16, R13, R16, R29 ;  /* 0x000000100d107223 */ /* 0x004fc8000000001d */
[----:B----4-:R-:W-:-:S04]  /*0830*/  FFMA R16, R15, R18, R16 ;  /* 0x000000120f107223 */ /* 0x010fc80000000010 */
[----:B-----5:R-:W-:Y:S01]  /*0840*/  FFMA R16, R17, R20, R16 ;  /* 0x0000001411107223 */ /* 0x020fe20000000010 */
[----:B------:R-:W-:-:S03]  /*0850*/  IADD3 R9, PT, PT, R9, 0x8, RZ ;  /* 0x0000000809097810 */ /* 0x000fc60007ffe0ff */
[----:B---3--:R-:W-:-:S04]  /*0860*/  FFMA R16, R21, R26, R16 ;  /* 0x0000001a15107223 */ /* 0x008fc80000000010 */
[----:B------:R-:W-:-:S04]  /*0870*/  FFMA R19, R19, R28, R16 ;  /* 0x0000001c13137223 */ /* 0x000fc80000000010 */
[----:B------:R-:W-:-:S04]  /*0880*/  FFMA R14, R14, R25, R19 ;  /* 0x000000190e0e7223 */ /* 0x000fc80000000013 */
[----:B------:R-:W-:-:S07]  /*0890*/  FFMA R14, R23, R27, R14 ;  /* 0x0000001b170e7223 */ /* 0x000fce000000000e */
.L_x_13:
        /* <DEDUP_REMOVED lines=18> */
[----:B------:R-:W5:Y:S01]  /*09c0*/  LDG.E R21, desc[UR8][R2.64+0xc] ;  /* 0x00000c0802157981 */ /* 0x000f62000c1e1900 */
[----:B------:R-:W-:Y:S01]  /*09d0*/  IADD3 R9, PT, PT, R9, 0x4, RZ ;  /* 0x0000000409097810 */ /* 0x000fe20007ffe0ff */
[----:B---3--:R-:W-:-:S04]  /*09e0*/  FFMA R13, R13, R15, R14 ;  /* 0x0000000f0d0d7223 */ /* 0x008fc8000000000e */
[----:B--2---:R-:W-:-:S04]  /*09f0*/  FFMA R13, R16, R17, R13 ;  /* 0x00000011100d7223 */ /* 0x004fc8000000000d */
[----:B----4-:R-:W-:-:S04]  /*0a00*/  FFMA R13, R18, R19, R13 ;  /* 0x00000013120d7223 */ /* 0x010fc8000000000d */
[----:B-----5:R-:W-:-:S07]  /*0a10*/  FFMA R14, R20, R21, R13 ;  /* 0x00000015140e7223 */ /* 0x020fce000000000d */
.L_x_14:
[----:B------:R-:W-:Y:S05]  /*0a20*/  @!P1 BRA `(.L_x_12) ;  /* 0x0000000000489947 */ /* 0x000fea0003800000 */
[----:B------:R-:W1:Y:S01]  /*0a30*/  LDC.64 R4, c[0x0][0x380] ;  /* 0x0000e000ff047b82 */ /* 0x000e620000000a00 */
[----:B------:R-:W-:Y:S02]  /*0a40*/  IADD3 R13, PT, PT, R12, R9, RZ ;  /* 0x000000090c0d7210 */ /* 0x000fe40007ffe0ff */
[----:B------:R-:W-:-:S05]  /*0a50*/  IADD3 R9, PT, PT, R9, UR5, RZ ;  /* 0x0000000509097c10 */ /* 0x000fca000fffe0ff */
[----:B------:R-:W2:Y:S01]  /*0a60*/  LDC.64 R2, c[0x0][0x388] ;  /* 0x0000e200ff027b82 */ /* 0x000ea20000000a00 */
[----:B-1----:R-:W-:-:S04]  /*0a70*/  IMAD.WIDE R4, R13, 0x4, R4 ;  /* 0x000000040d047825 */ /* 0x002fc800078e0204 */
[----:B--2---:R-:W-:Y:S02]  /*0a80*/  IMAD.WIDE R2, R9, 0x4, R2 ;  /* 0x0000000409027825 */ /* 0x004fe400078e0202 */
[----:B0-----:R-:W2:Y:S04]  /*0a90*/  LDG.E R9, desc[UR8][R4.64] ;  /* 0x0000000804097981 */ /* 0x001ea8000c1e1900 */
[----:B------:R-:W2:Y:S01]  /*0aa0*/  LDG.E R12, desc[UR8][R2.64] ;  /* 0x00000008020c7981 */ /* 0x000ea2000c1e1900 */
[----:B------:R-:W-:Y:S01]  /*0ab0*/  ISETP.NE.AND P0, PT, R10, 0x1, PT ;  /* 0x000000010a00780c */ /* 0x000fe20003f05270 */
[----:B--2---:R-:W-:-:S12]  /*0ac0*/  FFMA R14, R9, R12, R14 ;  /* 0x0000000c090e7223 */ /* 0x004fd8000000000e */
[----:B------:R-:W-:Y:S05]  /*0ad0*/  @!P0 BRA `(.L_x_12) ;  /* 0x00000000001c8947 */ /* 0x000fea0003800000 */
[----:B------:R-:W-:Y:S01]  /*0ae0*/  ISETP.NE.AND P0, PT, R10, 0x2, PT ;  /* 0x000000020a00780c */ /* 0x000fe20003f05270 */
[----:B------:R-:W2:Y:S04]  /*0af0*/  LDG.E R9, desc[UR8][R4.64+0x4] ;  /* 0x0000040804097981 */ /* 0x000ea8000c1e1900 */
[----:B------:R-:W2:Y:S08]  /*0b00*/  LDG.E R12, desc[UR8][R2.64+0x4] ;  /* 0x00000408020c7981 */ /* 0x000eb0000c1e1900 */
[----:B------:R-:W3:Y:S04]  /*0b10*/  @P0 LDG.E R13, desc[UR8][R4.64+0x8] ;  /* 0x00000808040d0981 */ /* 0x000ee8000c1e1900 */
[----:B------:R-:W3:Y:S01]  /*0b20*/  @P0 LDG.E R15, desc[UR8][R2.64+0x8] ;  /* 0x00000808020f0981 */ /* 0x000ee2000c1e1900 */
[----:B--2---:R-:W-:-:S04]  /*0b30*/  FFMA R14, R9, R12, R14 ;  /* 0x0000000c090e7223 */ /* 0x004fc8000000000e */
[----:B---3--:R-:W-:-:S07]  /*0b40*/  @P0 FFMA R14, R13, R15, R14 ;  /* 0x0000000f0d0e0223 */ /* 0x008fce000000000e */
.L_x_12:
[----:B------:R-:W-:Y:S05]  /*0b50*/  BRA.U UP1, `(.L_x_15) ;  /* 0xfffffff501a07547 */ /* 0x000fea000b83ffff */
.L_x_9:
[----:B------:R-:W1:Y:S01]  /*0b60*/  LDC.64 R2, c[0x0][0x390] ;  /* 0x0000e400ff027b82 */ /* 0x000e620000000a00 */
[----:B------:R-:W-:-:S05]  /*0b70*/  IADD3 R7, PT, PT, R7, R6, RZ ;  /* 0x0000000607077210 */ /* 0x000fca0007ffe0ff */
[----:B-1----:R-:W-:-:S05]  /*0b80*/  IMAD.WIDE R2, R7, 0x4, R2 ;  /* 0x0000000407027825 */ /* 0x002fca00078e0202 */
[----:B0-----:R-:W-:Y:S01]  /*0b90*/  STG.E desc[UR8][R2.64], R14 ;  /* 0x0000000e02007986 */ /* 0x001fe2000c101908 */
[----:B------:R-:W-:Y:S05]  /*0ba0*/  EXIT ;  /* 0x000000000000794d */ /* 0x000fea0003800000 */
.L_x_16:
        /* <DEDUP_REMOVED lines=13> */
.L_x_21:


//--------------------- .text._Z18cudaMatrixMult_dotPfS_S_i --------------------------
	.section	.text._Z18cudaMatrixMult_dotPfS_S_i,"ax",@progbits
	.align	128
        .global         _Z18cudaMatrixMult_dotPfS_S_i
        .type           _Z18cudaMatrixMult_dotPfS_S_i,@function
        .size           _Z18cudaMatrixMult_dotPfS_S_i,(.L_x_22 - _Z18cudaMatrixMult_dotPfS_S_i)
        .other          _Z18cudaMatrixMult_dotPfS_S_i,@"STO_CUDA_ENTRY STV_DEFAULT"
_Z18cudaMatrixMult_dotPfS_S_i:
.text._Z18cudaMatrixMult_dotPfS_S_i:
[----:B------:R-:W-:Y:S01]  /*0000*/  LDC R1, c[0x0][0x37c] ;  /* 0x0000df00ff017b82 */ /* 0x000fe20000000800 */
[----:B------:R-:W0:Y:S07]  /*0010*/  S2R R9, SR_CTAID.X ;  /* 0x0000000000097919 */ /* 0x000e2e0000002500 */
[----:B------:R-:W1:Y:S01]  /*0020*/  LDC.64 R2, c[0x0][0x380] ;  /* 0x0000e000ff027b82 */ /* 0x000e620000000a00 */
[----:B------:R-:W0:Y:S01]  /*0030*/  LDCU UR6, c[0x0][0x360] ;  /* 0x00006c00ff0677ac */ /* 0x000e220008000800 */
[----:B------:R-:W0:Y:S01]  /*0040*/  S2R R0, SR_TID.X ;  /* 0x0000000000007919 */ /* 0x000e220000002100 */
[----:B------:R-:W2:Y:S05]  /*0050*/  LDCU.64 UR4, c[0x0][0x358] ;  /* 0x00006b00ff0477ac */ /* 0x000eaa0008000a00 */
[----:B------:R-:W3:Y:S08]  /*0060*/  LDC.64 R4, c[0x0][0x388] ;  /* 0x0000e200ff047b82 */ /* 0x000ef00000000a00 */
[----:B------:R-:W4:Y:S01]  /*0070*/  LDC.64 R6, c[0x0][0x390] ;  /* 0x0000e400ff067b82 */ /* 0x000f220000000a00 */
[----:B0-----:R-:W-:-:S04]  /*0080*/  IMAD R9, R9, UR6, R0 ;  /* 0x0000000609097c24 */ /* 0x001fc8000f8e0200 */
[----:B-1----:R-:W-:-:S04]  /*0090*/  IMAD.WIDE R2, R9, 0x4, R2 ;  /* 0x0000000409027825 */ /* 0x002fc800078e0202 */
[C---:B---3--:R-:W-:Y:S02]  /*00a0*/  IMAD.WIDE R4, R9.reuse, 0x4, R4 ;  /* 0x0000000409047825 */ /* 0x048fe400078e0204 */
[----:B--2---:R-:W2:Y:S04]  /*00b0*/  LDG.E R2, desc[UR4][R2.64] ;  /* 0x0000000402027981 */ /* 0x004ea8000c1e1900 */
[----:B------:R-:W2:Y:S01]  /*00c0*/  LDG.E R5, desc[UR4][R4.64] ;  /* 0x0000000404057981 */ /* 0x000ea2000c1e1900 */
[----:B----4-:R-:W-:-:S04]  /*00d0*/  IMAD.WIDE R6, R9, 0x4, R6 ;  /* 0x0000000409067825 */ /* 0x010fc800078e0206 */
[----:B--2---:R-:W-:-:S05]  /*00e0*/  FMUL R9, R2, R5 ;  /* 0x0000000502097220 */ /* 0x004fca0000400000 */
[----:B------:R-:W-:Y:S01]  /*00f0*/  STG.E desc[UR4][R6.64], R9 ;  /* 0x0000000906007986 */ /* 0x000fe2000c101904 */
[----:B------:R-:W-:Y:S05]  /*0100*/  EXIT ;  /* 0x000000000000794d */ /* 0x000fea0003800000 */
.L_x_17:
        /* <DEDUP_REMOVED lines=15> */
.L_x_22:


//--------------------- .nv.shared.reserved.0     --------------------------
	.section	.nv.shared.reserved.0,"aw",@nobits
	.weak		__nv_reservedSMEM_offset_0_alias
	.size		__nv_reservedSMEM_offset_0_alias, 0, 64
	.other		__nv_reservedSMEM_offset_0_alias,@"STO_CUDA_RESERVED_SHARED STV_DEFAULT"
__nv_reservedSMEM_offset_0_alias:
	.zero		0
	.zero		64


//--------------------- .nv.constant0._Z10denseLayerPfS_S_S_ii --------------------------
	.section	.nv.constant0._Z10denseLayerPfS_S_S_ii,"a",@progbits
	.sectionflags	@""
	.align	4
.nv.constant0._Z10denseLayerPfS_S_S_ii:
	.zero		936


//--------------------- .nv.constant0._Z18cudaAveragePoolingPfS_iii --------------------------
	.section	.nv.constant0._Z18cudaAveragePoolingPfS_iii,"a",@progbits
	.sectionflags	@""
	.align	4
.nv.constant0._Z18cudaAveragePoolingPfS_iii:
	.zero		924


//--------------------- .nv.constant0._Z13cudaApplyTanhPfS_i --------------------------
	.section	.nv.constant0._Z13cudaApplyTanhPfS_i,"a",@progbits
	.sectionflags	@""
	.align	4
.nv.constant0._Z13cudaApplyTanhPfS_i:
	.zero		916


//--------------------- .nv.constant0._Z17cudaConvolution2dPfS_S_iii --------------------------
	.section	.nv.constant0._Z17cudaConvolution2dPfS_S_iii,"a",@progbits
	.sectionflags	@""
	.align	4
.nv.constant0._Z17cudaConvolution2dPfS_S_iii:
	.zero		932


//--------------------- .nv.constant0._Z18cudaMatrixMult_dotPfS_S_i --------------------------
	.section	.nv.constant0._Z18cudaMatrixMult_dotPfS_S_i,"a",@progbits
	.sectionflags	@""
	.align	4
.nv.constant0._Z18cudaMatrixMult_dotPfS_S_i:
	.zero		924


//--------------------- SYMBOLS --------------------------

	.type		.nv.reservedSmem.offset0,@object
	.size		.nv.reservedSmem.offset0,0x4
